//
// Generated by NVIDIA NVVM Compiler
//
// Compiler Build ID: CL-36424714
// Cuda compilation tools, release 13.0, V13.0.88
// Based on NVVM 20.0.0
//

.version 9.0
.target sm_100
.address_size 64

	// .globl	_Z11init_matrixPfii
.global .align 4 .b8 precalc_xorwow_matrix[102400];
.global .align 4 .b8 precalc_xorwow_offset_matrix[102400];
.global .align 4 .b8 mrg32k3aM1[2304];
.global .align 4 .b8 mrg32k3aM2[2304];
.global .align 4 .b8 mrg32k3aM1SubSeq[2016];
.global .align 4 .b8 mrg32k3aM2SubSeq[2016];
.global .align 4 .b8 mrg32k3aM1Seq[2304];
.global .align 4 .b8 mrg32k3aM2Seq[2304];
.const .align 8 .b8 __cr_lgamma_table[72];

.visible .entry _Z11init_matrixPfii(
	.param .u64 .ptr .align 1 _Z11init_matrixPfii_param_0,
	.param .u32 _Z11init_matrixPfii_param_1,
	.param .u32 _Z11init_matrixPfii_param_2
)
{
	.local .align 8 .b8 	__local_depot0[48];
	.reg .b64 	%SP;
	.reg .b64 	%SPL;
	.reg .pred 	%p<69>;
	.reg .b32 	%r<1220>;
	.reg .b32 	%f<35>;
	.reg .b64 	%rd<27>;

	mov.u64 	%SPL, __local_depot0;
	ld.param.u64 	%rd10, [_Z11init_matrixPfii_param_0];
	ld.param.u32 	%r542, [_Z11init_matrixPfii_param_1];
	ld.param.u32 	%r544, [_Z11init_matrixPfii_param_2];
	mov.u32 	%r545, %ctaid.x;
	mov.u32 	%r546, %ntid.x;
	mov.u32 	%r547, %tid.x;
	mad.lo.s32 	%r1, %r545, %r546, %r547;
	mov.u32 	%r548, %ctaid.y;
	mov.u32 	%r549, %ntid.y;
	mov.u32 	%r550, %tid.y;
	mad.lo.s32 	%r551, %r548, %r549, %r550;
	setp.ge.s32 	%p1, %r1, %r542;
	setp.ge.s32 	%p2, %r551, %r544;
	or.pred  	%p3, %p1, %p2;
	@%p3 bra 	$L__BB0_117;
	add.u64 	%rd1, %SPL, 0;
	mad.lo.s32 	%r555, %r544, %r1, %r551;
	cvt.s64.s32 	%rd2, %r555;
	mov.b32 	%r954, 1969363375;
	mov.b32 	%r556, 1207773362;
	st.local.v2.u32 	[%rd1], {%r556, %r954};
	mov.b32 	%r557, -123459836;
	mov.b32 	%r953, 2073827711;
	st.local.v2.u32 	[%rd1+8], {%r953, %r557};
	mov.b32 	%r950, 1851689907;
	mov.b32 	%r558, -589760388;
	st.local.v2.u32 	[%rd1+16], {%r558, %r950};
	setp.eq.s32 	%p4, %r555, 0;
	@%p4 bra 	$L__BB0_116;
	mov.b32 	%r937, 0;
	mov.b32 	%r954, 1969363375;
	mov.b32 	%r953, 2073827711;
	mov.b32 	%r950, 1851689907;
	mov.u64 	%rd13, precalc_xorwow_matrix;
	mov.u64 	%rd26, %rd2;
$L__BB0_3:
	mov.u64 	%rd3, %rd26;
	and.b64  	%rd4, %rd3, 3;
	setp.eq.s64 	%p5, %rd4, 0;
	@%p5 bra 	$L__BB0_115;
	mul.wide.u32 	%rd12, %r937, 3200;
	add.s64 	%rd5, %rd13, %rd12;
	mov.b32 	%r950, 0;
	mov.u32 	%r951, %r950;
	mov.u32 	%r952, %r950;
	mov.u32 	%r953, %r950;
	mov.u32 	%r954, %r950;
	mov.u32 	%r943, %r950;
$L__BB0_5:
	mul.wide.u32 	%rd14, %r943, 4;
	add.s64 	%rd15, %rd1, %rd14;
	ld.local.u32 	%r13, [%rd15+4];
	shl.b32 	%r14, %r943, 5;
	mov.b32 	%r949, 0;
$L__BB0_6:
	.pragma "nounroll";
	shr.u32 	%r565, %r13, %r949;
	and.b32  	%r566, %r565, 1;
	setp.eq.b32 	%p6, %r566, 1;
	not.pred 	%p7, %p6;
	add.s32 	%r567, %r14, %r949;
	mul.lo.s32 	%r568, %r567, 5;
	mul.wide.u32 	%rd16, %r568, 4;
	add.s64 	%rd6, %rd5, %rd16;
	@%p7 bra 	$L__BB0_8;
	ld.global.u32 	%r569, [%rd6];
	xor.b32  	%r954, %r954, %r569;
	ld.global.u32 	%r570, [%rd6+4];
	xor.b32  	%r953, %r953, %r570;
	ld.global.u32 	%r571, [%rd6+8];
	xor.b32  	%r952, %r952, %r571;
	ld.global.u32 	%r572, [%rd6+12];
	xor.b32  	%r951, %r951, %r572;
	ld.global.u32 	%r573, [%rd6+16];
	xor.b32  	%r950, %r950, %r573;
$L__BB0_8:
	and.b32  	%r575, %r565, 2;
	setp.eq.s32 	%p8, %r575, 0;
	@%p8 bra 	$L__BB0_10;
	ld.global.u32 	%r576, [%rd6+20];
	xor.b32  	%r954, %r954, %r576;
	ld.global.u32 	%r577, [%rd6+24];
	xor.b32  	%r953, %r953, %r577;
	ld.global.u32 	%r578, [%rd6+28];
	xor.b32  	%r952, %r952, %r578;
	ld.global.u32 	%r579, [%rd6+32];
	xor.b32  	%r951, %r951, %r579;
	ld.global.u32 	%r580, [%rd6+36];
	xor.b32  	%r950, %r950, %r580;
$L__BB0_10:
	and.b32  	%r582, %r565, 4;
	setp.eq.s32 	%p9, %r582, 0;
	@%p9 bra 	$L__BB0_12;
	ld.global.u32 	%r583, [%rd6+40];
	xor.b32  	%r954, %r954, %r583;
	ld.global.u32 	%r584, [%rd6+44];
	xor.b32  	%r953, %r953, %r584;
	ld.global.u32 	%r585, [%rd6+48];
	xor.b32  	%r952, %r952, %r585;
	ld.global.u32 	%r586, [%rd6+52];
	xor.b32  	%r951, %r951, %r586;
	ld.global.u32 	%r587, [%rd6+56];
	xor.b32  	%r950, %r950, %r587;
$L__BB0_12:
	and.b32  	%r589, %r565, 8;
	setp.eq.s32 	%p10, %r589, 0;
	@%p10 bra 	$L__BB0_14;
	ld.global.u32 	%r590, [%rd6+60];
	xor.b32  	%r954, %r954, %r590;
	ld.global.u32 	%r591, [%rd6+64];
	xor.b32  	%r953, %r953, %r591;
	ld.global.u32 	%r592, [%rd6+68];
	xor.b32  	%r952, %r952, %r592;
	ld.global.u32 	%r593, [%rd6+72];
	xor.b32  	%r951, %r951, %r593;
	ld.global.u32 	%r594, [%rd6+76];
	xor.b32  	%r950, %r950, %r594;
$L__BB0_14:
	and.b32  	%r596, %r565, 16;
	setp.eq.s32 	%p11, %r596, 0;
	@%p11 bra 	$L__BB0_16;
	ld.global.u32 	%r597, [%rd6+80];
	xor.b32  	%r954, %r954, %r597;
	ld.global.u32 	%r598, [%rd6+84];
	xor.b32  	%r953, %r953, %r598;
	ld.global.u32 	%r599, [%rd6+88];
	xor.b32  	%r952, %r952, %r599;
	ld.global.u32 	%r600, [%rd6+92];
	xor.b32  	%r951, %r951, %r600;
	ld.global.u32 	%r601, [%rd6+96];
	xor.b32  	%r950, %r950, %r601;
$L__BB0_16:
	and.b32  	%r603, %r565, 32;
	setp.eq.s32 	%p12, %r603, 0;
	@%p12 bra 	$L__BB0_18;
	ld.global.u32 	%r604, [%rd6+100];
	xor.b32  	%r954, %r954, %r604;
	ld.global.u32 	%r605, [%rd6+104];
	xor.b32  	%r953, %r953, %r605;
	ld.global.u32 	%r606, [%rd6+108];
	xor.b32  	%r952, %r952, %r606;
	ld.global.u32 	%r607, [%rd6+112];
	xor.b32  	%r951, %r951, %r607;
	ld.global.u32 	%r608, [%rd6+116];
	xor.b32  	%r950, %r950, %r608;
$L__BB0_18:
	and.b32  	%r610, %r565, 64;
	setp.eq.s32 	%p13, %r610, 0;
	@%p13 bra 	$L__BB0_20;
	ld.global.u32 	%r611, [%rd6+120];
	xor.b32  	%r954, %r954, %r611;
	ld.global.u32 	%r612, [%rd6+124];
	xor.b32  	%r953, %r953, %r612;
	ld.global.u32 	%r613, [%rd6+128];
	xor.b32  	%r952, %r952, %r613;
	ld.global.u32 	%r614, [%rd6+132];
	xor.b32  	%r951, %r951, %r614;
	ld.global.u32 	%r615, [%rd6+136];
	xor.b32  	%r950, %r950, %r615;
$L__BB0_20:
	and.b32  	%r617, %r565, 128;
	setp.eq.s32 	%p14, %r617, 0;
	@%p14 bra 	$L__BB0_22;
	ld.global.u32 	%r618, [%rd6+140];
	xor.b32  	%r954, %r954, %r618;
	ld.global.u32 	%r619, [%rd6+144];
	xor.b32  	%r953, %r953, %r619;
	ld.global.u32 	%r620, [%rd6+148];
	xor.b32  	%r952, %r952, %r620;
	ld.global.u32 	%r621, [%rd6+152];
	xor.b32  	%r951, %r951, %r621;
	ld.global.u32 	%r622, [%rd6+156];
	xor.b32  	%r950, %r950, %r622;
$L__BB0_22:
	and.b32  	%r624, %r565, 256;
	setp.eq.s32 	%p15, %r624, 0;
	@%p15 bra 	$L__BB0_24;
	ld.global.u32 	%r625, [%rd6+160];
	xor.b32  	%r954, %r954, %r625;
	ld.global.u32 	%r626, [%rd6+164];
	xor.b32  	%r953, %r953, %r626;
	ld.global.u32 	%r627, [%rd6+168];
	xor.b32  	%r952, %r952, %r627;
	ld.global.u32 	%r628, [%rd6+172];
	xor.b32  	%r951, %r951, %r628;
	ld.global.u32 	%r629, [%rd6+176];
	xor.b32  	%r950, %r950, %r629;
$L__BB0_24:
	and.b32  	%r631, %r565, 512;
	setp.eq.s32 	%p16, %r631, 0;
	@%p16 bra 	$L__BB0_26;
	ld.global.u32 	%r632, [%rd6+180];
	xor.b32  	%r954, %r954, %r632;
	ld.global.u32 	%r633, [%rd6+184];
	xor.b32  	%r953, %r953, %r633;
	ld.global.u32 	%r634, [%rd6+188];
	xor.b32  	%r952, %r952, %r634;
	ld.global.u32 	%r635, [%rd6+192];
	xor.b32  	%r951, %r951, %r635;
	ld.global.u32 	%r636, [%rd6+196];
	xor.b32  	%r950, %r950, %r636;
$L__BB0_26:
	and.b32  	%r638, %r565, 1024;
	setp.eq.s32 	%p17, %r638, 0;
	@%p17 bra 	$L__BB0_28;
	ld.global.u32 	%r639, [%rd6+200];
	xor.b32  	%r954, %r954, %r639;
	ld.global.u32 	%r640, [%rd6+204];
	xor.b32  	%r953, %r953, %r640;
	ld.global.u32 	%r641, [%rd6+208];
	xor.b32  	%r952, %r952, %r641;
	ld.global.u32 	%r642, [%rd6+212];
	xor.b32  	%r951, %r951, %r642;
	ld.global.u32 	%r643, [%rd6+216];
	xor.b32  	%r950, %r950, %r643;
$L__BB0_28:
	and.b32  	%r645, %r565, 2048;
	setp.eq.s32 	%p18, %r645, 0;
	@%p18 bra 	$L__BB0_30;
	ld.global.u32 	%r646, [%rd6+220];
	xor.b32  	%r954, %r954, %r646;
	ld.global.u32 	%r647, [%rd6+224];
	xor.b32  	%r953, %r953, %r647;
	ld.global.u32 	%r648, [%rd6+228];
	xor.b32  	%r952, %r952, %r648;
	ld.global.u32 	%r649, [%rd6+232];
	xor.b32  	%r951, %r951, %r649;
	ld.global.u32 	%r650, [%rd6+236];
	xor.b32  	%r950, %r950, %r650;
$L__BB0_30:
	and.b32  	%r652, %r565, 4096;
	setp.eq.s32 	%p19, %r652, 0;
	@%p19 bra 	$L__BB0_32;
	ld.global.u32 	%r653, [%rd6+240];
	xor.b32  	%r954, %r954, %r653;
	ld.global.u32 	%r654, [%rd6+244];
	xor.b32  	%r953, %r953, %r654;
	ld.global.u32 	%r655, [%rd6+248];
	xor.b32  	%r952, %r952, %r655;
	ld.global.u32 	%r656, [%rd6+252];
	xor.b32  	%r951, %r951, %r656;
	ld.global.u32 	%r657, [%rd6+256];
	xor.b32  	%r950, %r950, %r657;
$L__BB0_32:
	and.b32  	%r659, %r565, 8192;
	setp.eq.s32 	%p20, %r659, 0;
	@%p20 bra 	$L__BB0_34;
	ld.global.u32 	%r660, [%rd6+260];
	xor.b32  	%r954, %r954, %r660;
	ld.global.u32 	%r661, [%rd6+264];
	xor.b32  	%r953, %r953, %r661;
	ld.global.u32 	%r662, [%rd6+268];
	xor.b32  	%r952, %r952, %r662;
	ld.global.u32 	%r663, [%rd6+272];
	xor.b32  	%r951, %r951, %r663;
	ld.global.u32 	%r664, [%rd6+276];
	xor.b32  	%r950, %r950, %r664;
$L__BB0_34:
	and.b32  	%r666, %r565, 16384;
	setp.eq.s32 	%p21, %r666, 0;
	@%p21 bra 	$L__BB0_36;
	ld.global.u32 	%r667, [%rd6+280];
	xor.b32  	%r954, %r954, %r667;
	ld.global.u32 	%r668, [%rd6+284];
	xor.b32  	%r953, %r953, %r668;
	ld.global.u32 	%r669, [%rd6+288];
	xor.b32  	%r952, %r952, %r669;
	ld.global.u32 	%r670, [%rd6+292];
	xor.b32  	%r951, %r951, %r670;
	ld.global.u32 	%r671, [%rd6+296];
	xor.b32  	%r950, %r950, %r671;
$L__BB0_36:
	and.b32  	%r673, %r565, 32768;
	setp.eq.s32 	%p22, %r673, 0;
	@%p22 bra 	$L__BB0_38;
	ld.global.u32 	%r674, [%rd6+300];
	xor.b32  	%r954, %r954, %r674;
	ld.global.u32 	%r675, [%rd6+304];
	xor.b32  	%r953, %r953, %r675;
	ld.global.u32 	%r676, [%rd6+308];
	xor.b32  	%r952, %r952, %r676;
	ld.global.u32 	%r677, [%rd6+312];
	xor.b32  	%r951, %r951, %r677;
	ld.global.u32 	%r678, [%rd6+316];
	xor.b32  	%r950, %r950, %r678;
$L__BB0_38:
	add.s32 	%r949, %r949, 16;
	setp.ne.s32 	%p23, %r949, 32;
	@%p23 bra 	$L__BB0_6;
	mad.lo.s32 	%r679, %r943, -31, %r14;
	add.s32 	%r943, %r679, 1;
	setp.ne.s32 	%p24, %r943, 5;
	@%p24 bra 	$L__BB0_5;
	st.local.u32 	[%rd1+4], %r954;
	st.local.v2.u32 	[%rd1+8], {%r953, %r952};
	st.local.v2.u32 	[%rd1+16], {%r951, %r950};
	setp.eq.s64 	%p25, %rd4, 1;
	@%p25 bra 	$L__BB0_115;
	mov.b32 	%r950, 0;
	mov.u32 	%r1043, %r950;
	mov.u32 	%r1044, %r950;
	mov.u32 	%r953, %r950;
	mov.u32 	%r954, %r950;
	mov.u32 	%r1035, %r950;
$L__BB0_42:
	mul.wide.u32 	%rd17, %r1035, 4;
	add.s64 	%rd18, %rd1, %rd17;
	ld.local.u32 	%r189, [%rd18+4];
	shl.b32 	%r190, %r1035, 5;
	mov.b32 	%r1041, 0;
$L__BB0_43:
	.pragma "nounroll";
	shr.u32 	%r682, %r189, %r1041;
	and.b32  	%r683, %r682, 1;
	setp.eq.b32 	%p26, %r683, 1;
	not.pred 	%p27, %p26;
	add.s32 	%r684, %r190, %r1041;
	mul.lo.s32 	%r685, %r684, 5;
	mul.wide.u32 	%rd19, %r685, 4;
	add.s64 	%rd7, %rd5, %rd19;
	@%p27 bra 	$L__BB0_45;
	ld.global.u32 	%r686, [%rd7];
	xor.b32  	%r954, %r954, %r686;
	ld.global.u32 	%r687, [%rd7+4];
	xor.b32  	%r953, %r953, %r687;
	ld.global.u32 	%r688, [%rd7+8];
	xor.b32  	%r1044, %r1044, %r688;
	ld.global.u32 	%r689, [%rd7+12];
	xor.b32  	%r1043, %r1043, %r689;
	ld.global.u32 	%r690, [%rd7+16];
	xor.b32  	%r950, %r950, %r690;
$L__BB0_45:
	and.b32  	%r692, %r682, 2;
	setp.eq.s32 	%p28, %r692, 0;
	@%p28 bra 	$L__BB0_47;
	ld.global.u32 	%r693, [%rd7+20];
	xor.b32  	%r954, %r954, %r693;
	ld.global.u32 	%r694, [%rd7+24];
	xor.b32  	%r953, %r953, %r694;
	ld.global.u32 	%r695, [%rd7+28];
	xor.b32  	%r1044, %r1044, %r695;
	ld.global.u32 	%r696, [%rd7+32];
	xor.b32  	%r1043, %r1043, %r696;
	ld.global.u32 	%r697, [%rd7+36];
	xor.b32  	%r950, %r950, %r697;
$L__BB0_47:
	and.b32  	%r699, %r682, 4;
	setp.eq.s32 	%p29, %r699, 0;
	@%p29 bra 	$L__BB0_49;
	ld.global.u32 	%r700, [%rd7+40];
	xor.b32  	%r954, %r954, %r700;
	ld.global.u32 	%r701, [%rd7+44];
	xor.b32  	%r953, %r953, %r701;
	ld.global.u32 	%r702, [%rd7+48];
	xor.b32  	%r1044, %r1044, %r702;
	ld.global.u32 	%r703, [%rd7+52];
	xor.b32  	%r1043, %r1043, %r703;
	ld.global.u32 	%r704, [%rd7+56];
	xor.b32  	%r950, %r950, %r704;
$L__BB0_49:
	and.b32  	%r706, %r682, 8;
	setp.eq.s32 	%p30, %r706, 0;
	@%p30 bra 	$L__BB0_51;
	ld.global.u32 	%r707, [%rd7+60];
	xor.b32  	%r954, %r954, %r707;
	ld.global.u32 	%r708, [%rd7+64];
	xor.b32  	%r953, %r953, %r708;
	ld.global.u32 	%r709, [%rd7+68];
	xor.b32  	%r1044, %r1044, %r709;
	ld.global.u32 	%r710, [%rd7+72];
	xor.b32  	%r1043, %r1043, %r710;
	ld.global.u32 	%r711, [%rd7+76];
	xor.b32  	%r950, %r950, %r711;
$L__BB0_51:
	and.b32  	%r713, %r682, 16;
	setp.eq.s32 	%p31, %r713, 0;
	@%p31 bra 	$L__BB0_53;
	ld.global.u32 	%r714, [%rd7+80];
	xor.b32  	%r954, %r954, %r714;
	ld.global.u32 	%r715, [%rd7+84];
	xor.b32  	%r953, %r953, %r715;
	ld.global.u32 	%r716, [%rd7+88];
	xor.b32  	%r1044, %r1044, %r716;
	ld.global.u32 	%r717, [%rd7+92];
	xor.b32  	%r1043, %r1043, %r717;
	ld.global.u32 	%r718, [%rd7+96];
	xor.b32  	%r950, %r950, %r718;
$L__BB0_53:
	and.b32  	%r720, %r682, 32;
	setp.eq.s32 	%p32, %r720, 0;
	@%p32 bra 	$L__BB0_55;
	ld.global.u32 	%r721, [%rd7+100];
	xor.b32  	%r954, %r954, %r721;
	ld.global.u32 	%r722, [%rd7+104];
	xor.b32  	%r953, %r953, %r722;
	ld.global.u32 	%r723, [%rd7+108];
	xor.b32  	%r1044, %r1044, %r723;
	ld.global.u32 	%r724, [%rd7+112];
	xor.b32  	%r1043, %r1043, %r724;
	ld.global.u32 	%r725, [%rd7+116];
	xor.b32  	%r950, %r950, %r725;
$L__BB0_55:
	and.b32  	%r727, %r682, 64;
	setp.eq.s32 	%p33, %r727, 0;
	@%p33 bra 	$L__BB0_57;
	ld.global.u32 	%r728, [%rd7+120];
	xor.b32  	%r954, %r954, %r728;
	ld.global.u32 	%r729, [%rd7+124];
	xor.b32  	%r953, %r953, %r729;
	ld.global.u32 	%r730, [%rd7+128];
	xor.b32  	%r1044, %r1044, %r730;
	ld.global.u32 	%r731, [%rd7+132];
	xor.b32  	%r1043, %r1043, %r731;
	ld.global.u32 	%r732, [%rd7+136];
	xor.b32  	%r950, %r950, %r732;
$L__BB0_57:
	and.b32  	%r734, %r682, 128;
	setp.eq.s32 	%p34, %r734, 0;
	@%p34 bra 	$L__BB0_59;
	ld.global.u32 	%r735, [%rd7+140];
	xor.b32  	%r954, %r954, %r735;
	ld.global.u32 	%r736, [%rd7+144];
	xor.b32  	%r953, %r953, %r736;
	ld.global.u32 	%r737, [%rd7+148];
	xor.b32  	%r1044, %r1044, %r737;
	ld.global.u32 	%r738, [%rd7+152];
	xor.b32  	%r1043, %r1043, %r738;
	ld.global.u32 	%r739, [%rd7+156];
	xor.b32  	%r950, %r950, %r739;
$L__BB0_59:
	and.b32  	%r741, %r682, 256;
	setp.eq.s32 	%p35, %r741, 0;
	@%p35 bra 	$L__BB0_61;
	ld.global.u32 	%r742, [%rd7+160];
	xor.b32  	%r954, %r954, %r742;
	ld.global.u32 	%r743, [%rd7+164];
	xor.b32  	%r953, %r953, %r743;
	ld.global.u32 	%r744, [%rd7+168];
	xor.b32  	%r1044, %r1044, %r744;
	ld.global.u32 	%r745, [%rd7+172];
	xor.b32  	%r1043, %r1043, %r745;
	ld.global.u32 	%r746, [%rd7+176];
	xor.b32  	%r950, %r950, %r746;
$L__BB0_61:
	and.b32  	%r748, %r682, 512;
	setp.eq.s32 	%p36, %r748, 0;
	@%p36 bra 	$L__BB0_63;
	ld.global.u32 	%r749, [%rd7+180];
	xor.b32  	%r954, %r954, %r749;
	ld.global.u32 	%r750, [%rd7+184];
	xor.b32  	%r953, %r953, %r750;
	ld.global.u32 	%r751, [%rd7+188];
	xor.b32  	%r1044, %r1044, %r751;
	ld.global.u32 	%r752, [%rd7+192];
	xor.b32  	%r1043, %r1043, %r752;
	ld.global.u32 	%r753, [%rd7+196];
	xor.b32  	%r950, %r950, %r753;
$L__BB0_63:
	and.b32  	%r755, %r682, 1024;
	setp.eq.s32 	%p37, %r755, 0;
	@%p37 bra 	$L__BB0_65;
	ld.global.u32 	%r756, [%rd7+200];
	xor.b32  	%r954, %r954, %r756;
	ld.global.u32 	%r757, [%rd7+204];
	xor.b32  	%r953, %r953, %r757;
	ld.global.u32 	%r758, [%rd7+208];
	xor.b32  	%r1044, %r1044, %r758;
	ld.global.u32 	%r759, [%rd7+212];
	xor.b32  	%r1043, %r1043, %r759;
	ld.global.u32 	%r760, [%rd7+216];
	xor.b32  	%r950, %r950, %r760;
$L__BB0_65:
	and.b32  	%r762, %r682, 2048;
	setp.eq.s32 	%p38, %r762, 0;
	@%p38 bra 	$L__BB0_67;
	ld.global.u32 	%r763, [%rd7+220];
	xor.b32  	%r954, %r954, %r763;
	ld.global.u32 	%r764, [%rd7+224];
	xor.b32  	%r953, %r953, %r764;
	ld.global.u32 	%r765, [%rd7+228];
	xor.b32  	%r1044, %r1044, %r765;
	ld.global.u32 	%r766, [%rd7+232];
	xor.b32  	%r1043, %r1043, %r766;
	ld.global.u32 	%r767, [%rd7+236];
	xor.b32  	%r950, %r950, %r767;
$L__BB0_67:
	and.b32  	%r769, %r682, 4096;
	setp.eq.s32 	%p39, %r769, 0;
	@%p39 bra 	$L__BB0_69;
	ld.global.u32 	%r770, [%rd7+240];
	xor.b32  	%r954, %r954, %r770;
	ld.global.u32 	%r771, [%rd7+244];
	xor.b32  	%r953, %r953, %r771;
	ld.global.u32 	%r772, [%rd7+248];
	xor.b32  	%r1044, %r1044, %r772;
	ld.global.u32 	%r773, [%rd7+252];
	xor.b32  	%r1043, %r1043, %r773;
	ld.global.u32 	%r774, [%rd7+256];
	xor.b32  	%r950, %r950, %r774;
$L__BB0_69:
	and.b32  	%r776, %r682, 8192;
	setp.eq.s32 	%p40, %r776, 0;
	@%p40 bra 	$L__BB0_71;
	ld.global.u32 	%r777, [%rd7+260];
	xor.b32  	%r954, %r954, %r777;
	ld.global.u32 	%r778, [%rd7+264];
	xor.b32  	%r953, %r953, %r778;
	ld.global.u32 	%r779, [%rd7+268];
	xor.b32  	%r1044, %r1044, %r779;
	ld.global.u32 	%r780, [%rd7+272];
	xor.b32  	%r1043, %r1043, %r780;
	ld.global.u32 	%r781, [%rd7+276];
	xor.b32  	%r950, %r950, %r781;
$L__BB0_71:
	and.b32  	%r783, %r682, 16384;
	setp.eq.s32 	%p41, %r783, 0;
	@%p41 bra 	$L__BB0_73;
	ld.global.u32 	%r784, [%rd7+280];
	xor.b32  	%r954, %r954, %r784;
	ld.global.u32 	%r785, [%rd7+284];
	xor.b32  	%r953, %r953, %r785;
	ld.global.u32 	%r786, [%rd7+288];
	xor.b32  	%r1044, %r1044, %r786;
	ld.global.u32 	%r787, [%rd7+292];
	xor.b32  	%r1043, %r1043, %r787;
	ld.global.u32 	%r788, [%rd7+296];
	xor.b32  	%r950, %r950, %r788;
$L__BB0_73:
	and.b32  	%r790, %r682, 32768;
	setp.eq.s32 	%p42, %r790, 0;
	@%p42 bra 	$L__BB0_75;
	ld.global.u32 	%r791, [%rd7+300];
	xor.b32  	%r954, %r954, %r791;
	ld.global.u32 	%r792, [%rd7+304];
	xor.b32  	%r953, %r953, %r792;
	ld.global.u32 	%r793, [%rd7+308];
	xor.b32  	%r1044, %r1044, %r793;
	ld.global.u32 	%r794, [%rd7+312];
	xor.b32  	%r1043, %r1043, %r794;
	ld.global.u32 	%r795, [%rd7+316];
	xor.b32  	%r950, %r950, %r795;
$L__BB0_75:
	add.s32 	%r1041, %r1041, 16;
	setp.ne.s32 	%p43, %r1041, 32;
	@%p43 bra 	$L__BB0_43;
	mad.lo.s32 	%r796, %r1035, -31, %r190;
	add.s32 	%r1035, %r796, 1;
	setp.ne.s32 	%p44, %r1035, 5;
	@%p44 bra 	$L__BB0_42;
	st.local.u32 	[%rd1+4], %r954;
	st.local.v2.u32 	[%rd1+8], {%r953, %r1044};
	st.local.v2.u32 	[%rd1+16], {%r1043, %r950};
	setp.ne.s64 	%p45, %rd4, 3;
	@%p45 bra 	$L__BB0_115;
	mov.b32 	%r950, 0;
	mov.u32 	%r1135, %r950;
	mov.u32 	%r1136, %r950;
	mov.u32 	%r953, %r950;
	mov.u32 	%r954, %r950;
	mov.u32 	%r1127, %r950;
$L__BB0_79:
	mul.wide.u32 	%rd20, %r1127, 4;
	add.s64 	%rd21, %rd1, %rd20;
	ld.local.u32 	%r365, [%rd21+4];
	shl.b32 	%r366, %r1127, 5;
	mov.b32 	%r1133, 0;
$L__BB0_80:
	.pragma "nounroll";
	shr.u32 	%r799, %r365, %r1133;
	and.b32  	%r800, %r799, 1;
	setp.eq.b32 	%p46, %r800, 1;
	not.pred 	%p47, %p46;
	add.s32 	%r801, %r366, %r1133;
	mul.lo.s32 	%r802, %r801, 5;
	mul.wide.u32 	%rd22, %r802, 4;
	add.s64 	%rd8, %rd5, %rd22;
	@%p47 bra 	$L__BB0_82;
	ld.global.u32 	%r803, [%rd8];
	xor.b32  	%r954, %r954, %r803;
	ld.global.u32 	%r804, [%rd8+4];
	xor.b32  	%r953, %r953, %r804;
	ld.global.u32 	%r805, [%rd8+8];
	xor.b32  	%r1136, %r1136, %r805;
	ld.global.u32 	%r806, [%rd8+12];
	xor.b32  	%r1135, %r1135, %r806;
	ld.global.u32 	%r807, [%rd8+16];
	xor.b32  	%r950, %r950, %r807;
$L__BB0_82:
	and.b32  	%r809, %r799, 2;
	setp.eq.s32 	%p48, %r809, 0;
	@%p48 bra 	$L__BB0_84;
	ld.global.u32 	%r810, [%rd8+20];
	xor.b32  	%r954, %r954, %r810;
	ld.global.u32 	%r811, [%rd8+24];
	xor.b32  	%r953, %r953, %r811;
	ld.global.u32 	%r812, [%rd8+28];
	xor.b32  	%r1136, %r1136, %r812;
	ld.global.u32 	%r813, [%rd8+32];
	xor.b32  	%r1135, %r1135, %r813;
	ld.global.u32 	%r814, [%rd8+36];
	xor.b32  	%r950, %r950, %r814;
$L__BB0_84:
	and.b32  	%r816, %r799, 4;
	setp.eq.s32 	%p49, %r816, 0;
	@%p49 bra 	$L__BB0_86;
	ld.global.u32 	%r817, [%rd8+40];
	xor.b32  	%r954, %r954, %r817;
	ld.global.u32 	%r818, [%rd8+44];
	xor.b32  	%r953, %r953, %r818;
	ld.global.u32 	%r819, [%rd8+48];
	xor.b32  	%r1136, %r1136, %r819;
	ld.global.u32 	%r820, [%rd8+52];
	xor.b32  	%r1135, %r1135, %r820;
	ld.global.u32 	%r821, [%rd8+56];
	xor.b32  	%r950, %r950, %r821;
$L__BB0_86:
	and.b32  	%r823, %r799, 8;
	setp.eq.s32 	%p50, %r823, 0;
	@%p50 bra 	$L__BB0_88;
	ld.global.u32 	%r824, [%rd8+60];
	xor.b32  	%r954, %r954, %r824;
	ld.global.u32 	%r825, [%rd8+64];
	xor.b32  	%r953, %r953, %r825;
	ld.global.u32 	%r826, [%rd8+68];
	xor.b32  	%r1136, %r1136, %r826;
	ld.global.u32 	%r827, [%rd8+72];
	xor.b32  	%r1135, %r1135, %r827;
	ld.global.u32 	%r828, [%rd8+76];
	xor.b32  	%r950, %r950, %r828;
$L__BB0_88:
	and.b32  	%r830, %r799, 16;
	setp.eq.s32 	%p51, %r830, 0;
	@%p51 bra 	$L__BB0_90;
	ld.global.u32 	%r831, [%rd8+80];
	xor.b32  	%r954, %r954, %r831;
	ld.global.u32 	%r832, [%rd8+84];
	xor.b32  	%r953, %r953, %r832;
	ld.global.u32 	%r833, [%rd8+88];
	xor.b32  	%r1136, %r1136, %r833;
	ld.global.u32 	%r834, [%rd8+92];
	xor.b32  	%r1135, %r1135, %r834;
	ld.global.u32 	%r835, [%rd8+96];
	xor.b32  	%r950, %r950, %r835;
$L__BB0_90:
	and.b32  	%r837, %r799, 32;
	setp.eq.s32 	%p52, %r837, 0;
	@%p52 bra 	$L__BB0_92;
	ld.global.u32 	%r838, [%rd8+100];
	xor.b32  	%r954, %r954, %r838;
	ld.global.u32 	%r839, [%rd8+104];
	xor.b32  	%r953, %r953, %r839;
	ld.global.u32 	%r840, [%rd8+108];
	xor.b32  	%r1136, %r1136, %r840;
	ld.global.u32 	%r841, [%rd8+112];
	xor.b32  	%r1135, %r1135, %r841;
	ld.global.u32 	%r842, [%rd8+116];
	xor.b32  	%r950, %r950, %r842;
$L__BB0_92:
	and.b32  	%r844, %r799, 64;
	setp.eq.s32 	%p53, %r844, 0;
	@%p53 bra 	$L__BB0_94;
	ld.global.u32 	%r845, [%rd8+120];
	xor.b32  	%r954, %r954, %r845;
	ld.global.u32 	%r846, [%rd8+124];
	xor.b32  	%r953, %r953, %r846;
	ld.global.u32 	%r847, [%rd8+128];
	xor.b32  	%r1136, %r1136, %r847;
	ld.global.u32 	%r848, [%rd8+132];
	xor.b32  	%r1135, %r1135, %r848;
	ld.global.u32 	%r849, [%rd8+136];
	xor.b32  	%r950, %r950, %r849;
$L__BB0_94:
	and.b32  	%r851, %r799, 128;
	setp.eq.s32 	%p54, %r851, 0;
	@%p54 bra 	$L__BB0_96;
	ld.global.u32 	%r852, [%rd8+140];
	xor.b32  	%r954, %r954, %r852;
	ld.global.u32 	%r853, [%rd8+144];
	xor.b32  	%r953, %r953, %r853;
	ld.global.u32 	%r854, [%rd8+148];
	xor.b32  	%r1136, %r1136, %r854;
	ld.global.u32 	%r855, [%rd8+152];
	xor.b32  	%r1135, %r1135, %r855;
	ld.global.u32 	%r856, [%rd8+156];
	xor.b32  	%r950, %r950, %r856;
$L__BB0_96:
	and.b32  	%r858, %r799, 256;
	setp.eq.s32 	%p55, %r858, 0;
	@%p55 bra 	$L__BB0_98;
	ld.global.u32 	%r859, [%rd8+160];
	xor.b32  	%r954, %r954, %r859;
	ld.global.u32 	%r860, [%rd8+164];
	xor.b32  	%r953, %r953, %r860;
	ld.global.u32 	%r861, [%rd8+168];
	xor.b32  	%r1136, %r1136, %r861;
	ld.global.u32 	%r862, [%rd8+172];
	xor.b32  	%r1135, %r1135, %r862;
	ld.global.u32 	%r863, [%rd8+176];
	xor.b32  	%r950, %r950, %r863;
$L__BB0_98:
	and.b32  	%r865, %r799, 512;
	setp.eq.s32 	%p56, %r865, 0;
	@%p56 bra 	$L__BB0_100;
	ld.global.u32 	%r866, [%rd8+180];
	xor.b32  	%r954, %r954, %r866;
	ld.global.u32 	%r867, [%rd8+184];
	xor.b32  	%r953, %r953, %r867;
	ld.global.u32 	%r868, [%rd8+188];
	xor.b32  	%r1136, %r1136, %r868;
	ld.global.u32 	%r869, [%rd8+192];
	xor.b32  	%r1135, %r1135, %r869;
	ld.global.u32 	%r870, [%rd8+196];
	xor.b32  	%r950, %r950, %r870;
$L__BB0_100:
	and.b32  	%r872, %r799, 1024;
	setp.eq.s32 	%p57, %r872, 0;
	@%p57 bra 	$L__BB0_102;
	ld.global.u32 	%r873, [%rd8+200];
	xor.b32  	%r954, %r954, %r873;
	ld.global.u32 	%r874, [%rd8+204];
	xor.b32  	%r953, %r953, %r874;
	ld.global.u32 	%r875, [%rd8+208];
	xor.b32  	%r1136, %r1136, %r875;
	ld.global.u32 	%r876, [%rd8+212];
	xor.b32  	%r1135, %r1135, %r876;
	ld.global.u32 	%r877, [%rd8+216];
	xor.b32  	%r950, %r950, %r877;
$L__BB0_102:
	and.b32  	%r879, %r799, 2048;
	setp.eq.s32 	%p58, %r879, 0;
	@%p58 bra 	$L__BB0_104;
	ld.global.u32 	%r880, [%rd8+220];
	xor.b32  	%r954, %r954, %r880;
	ld.global.u32 	%r881, [%rd8+224];
	xor.b32  	%r953, %r953, %r881;
	ld.global.u32 	%r882, [%rd8+228];
	xor.b32  	%r1136, %r1136, %r882;
	ld.global.u32 	%r883, [%rd8+232];
	xor.b32  	%r1135, %r1135, %r883;
	ld.global.u32 	%r884, [%rd8+236];
	xor.b32  	%r950, %r950, %r884;
$L__BB0_104:
	and.b32  	%r886, %r799, 4096;
	setp.eq.s32 	%p59, %r886, 0;
	@%p59 bra 	$L__BB0_106;
	ld.global.u32 	%r887, [%rd8+240];
	xor.b32  	%r954, %r954, %r887;
	ld.global.u32 	%r888, [%rd8+244];
	xor.b32  	%r953, %r953, %r888;
	ld.global.u32 	%r889, [%rd8+248];
	xor.b32  	%r1136, %r1136, %r889;
	ld.global.u32 	%r890, [%rd8+252];
	xor.b32  	%r1135, %r1135, %r890;
	ld.global.u32 	%r891, [%rd8+256];
	xor.b32  	%r950, %r950, %r891;
$L__BB0_106:
	and.b32  	%r893, %r799, 8192;
	setp.eq.s32 	%p60, %r893, 0;
	@%p60 bra 	$L__BB0_108;
	ld.global.u32 	%r894, [%rd8+260];
	xor.b32  	%r954, %r954, %r894;
	ld.global.u32 	%r895, [%rd8+264];
	xor.b32  	%r953, %r953, %r895;
	ld.global.u32 	%r896, [%rd8+268];
	xor.b32  	%r1136, %r1136, %r896;
	ld.global.u32 	%r897, [%rd8+272];
	xor.b32  	%r1135, %r1135, %r897;
	ld.global.u32 	%r898, [%rd8+276];
	xor.b32  	%r950, %r950, %r898;
$L__BB0_108:
	and.b32  	%r900, %r799, 16384;
	setp.eq.s32 	%p61, %r900, 0;
	@%p61 bra 	$L__BB0_110;
	ld.global.u32 	%r901, [%rd8+280];
	xor.b32  	%r954, %r954, %r901;
	ld.global.u32 	%r902, [%rd8+284];
	xor.b32  	%r953, %r953, %r902;
	ld.global.u32 	%r903, [%rd8+288];
	xor.b32  	%r1136, %r1136, %r903;
	ld.global.u32 	%r904, [%rd8+292];
	xor.b32  	%r1135, %r1135, %r904;
	ld.global.u32 	%r905, [%rd8+296];
	xor.b32  	%r950, %r950, %r905;
$L__BB0_110:
	and.b32  	%r907, %r799, 32768;
	setp.eq.s32 	%p62, %r907, 0;
	@%p62 bra 	$L__BB0_112;
	ld.global.u32 	%r908, [%rd8+300];
	xor.b32  	%r954, %r954, %r908;
	ld.global.u32 	%r909, [%rd8+304];
	xor.b32  	%r953, %r953, %r909;
	ld.global.u32 	%r910, [%rd8+308];
	xor.b32  	%r1136, %r1136, %r910;
	ld.global.u32 	%r911, [%rd8+312];
	xor.b32  	%r1135, %r1135, %r911;
	ld.global.u32 	%r912, [%rd8+316];
	xor.b32  	%r950, %r950, %r912;
$L__BB0_112:
	add.s32 	%r1133, %r1133, 16;
	setp.ne.s32 	%p63, %r1133, 32;
	@%p63 bra 	$L__BB0_80;
	mad.lo.s32 	%r913, %r1127, -31, %r366;
	add.s32 	%r1127, %r913, 1;
	setp.ne.s32 	%p64, %r1127, 5;
	@%p64 bra 	$L__BB0_79;
	st.local.u32 	[%rd1+4], %r954;
	st.local.v2.u32 	[%rd1+8], {%r953, %r1136};
	st.local.v2.u32 	[%rd1+16], {%r1135, %r950};
$L__BB0_115:
	shr.u64 	%rd26, %rd3, 2;
	add.s32 	%r937, %r937, 1;
	setp.gt.u64 	%p65, %rd3, 3;
	@%p65 bra 	$L__BB0_3;
$L__BB0_116:
	shr.u32 	%r914, %r954, 2;
	xor.b32  	%r915, %r914, %r954;
	shl.b32 	%r916, %r950, 4;
	shl.b32 	%r917, %r915, 1;
	xor.b32  	%r918, %r917, %r916;
	xor.b32  	%r919, %r918, %r915;
	xor.b32  	%r920, %r919, %r950;
	add.s32 	%r921, %r920, 1208135799;
	shr.u32 	%r922, %r953, 2;
	xor.b32  	%r923, %r922, %r953;
	shl.b32 	%r924, %r920, 4;
	shl.b32 	%r925, %r923, 1;
	xor.b32  	%r926, %r925, %r924;
	xor.b32  	%r927, %r926, %r923;
	xor.b32  	%r928, %r927, %r920;
	add.s32 	%r929, %r928, 1208498236;
	cvt.rn.f32.u32 	%f1, %r921;
	fma.rn.f32 	%f2, %f1, 0f2F800000, 0f2F000000;
	cvt.rn.f32.u32 	%f3, %r929;
	fma.rn.f32 	%f4, %f3, 0f30C90FDB, 0f30490FDB;
	setp.lt.f32 	%p66, %f2, 0f00800000;
	mul.f32 	%f5, %f2, 0f4B000000;
	selp.f32 	%f6, %f5, %f2, %p66;
	selp.f32 	%f7, 0fC1B80000, 0f00000000, %p66;
	mov.b32 	%r930, %f6;
	add.s32 	%r931, %r930, -1059760811;
	and.b32  	%r932, %r931, -8388608;
	sub.s32 	%r933, %r930, %r932;
	mov.b32 	%f8, %r933;
	cvt.rn.f32.s32 	%f9, %r932;
	fma.rn.f32 	%f10, %f9, 0f34000000, %f7;
	add.f32 	%f11, %f8, 0fBF800000;
	fma.rn.f32 	%f12, %f11, 0fBE055027, 0f3E1039F6;
	fma.rn.f32 	%f13, %f12, %f11, 0fBDF8CDCC;
	fma.rn.f32 	%f14, %f13, %f11, 0f3E0F2955;
	fma.rn.f32 	%f15, %f14, %f11, 0fBE2AD8B9;
	fma.rn.f32 	%f16, %f15, %f11, 0f3E4CED0B;
	fma.rn.f32 	%f17, %f16, %f11, 0fBE7FFF22;
	fma.rn.f32 	%f18, %f17, %f11, 0f3EAAAA78;
	fma.rn.f32 	%f19, %f18, %f11, 0fBF000000;
	mul.f32 	%f20, %f11, %f19;
	fma.rn.f32 	%f21, %f20, %f11, %f11;
	fma.rn.f32 	%f22, %f10, 0f3F317218, %f21;
	setp.gt.u32 	%p67, %r930, 2139095039;
	fma.rn.f32 	%f23, %f6, 0f7F800000, 0f7F800000;
	selp.f32 	%f24, %f23, %f22, %p67;
	setp.eq.f32 	%p68, %f6, 0f00000000;
	mul.f32 	%f25, %f24, 0fC0000000;
	selp.f32 	%f26, 0f7F800000, %f25, %p68;
	sqrt.rn.f32 	%f27, %f26;
	sin.approx.f32 	%f28, %f4;
	mul.f32 	%f29, %f27, %f28;
	cvt.rn.f32.s32 	%f30, %r542;
	mov.f32 	%f31, 0f40000000;
	div.rn.f32 	%f32, %f31, %f30;
	sqrt.rn.f32 	%f33, %f32;
	mul.f32 	%f34, %f29, %f33;
	cvta.to.global.u64 	%rd23, %rd10;
	shl.b64 	%rd24, %rd2, 2;
	add.s64 	%rd25, %rd23, %rd24;
	st.global.f32 	[%rd25], %f34;
$L__BB0_117:
	ret;

}
	// .globl	_Z21init_zero_one_uniformPfii
.visible .entry _Z21init_zero_one_uniformPfii(
	.param .u64 .ptr .align 1 _Z21init_zero_one_uniformPfii_param_0,
	.param .u32 _Z21init_zero_one_uniformPfii_param_1,
	.param .u32 _Z21init_zero_one_uniformPfii_param_2
)
{
	.local .align 8 .b8 	__local_depot1[48];
	.reg .b64 	%SP;
	.reg .b64 	%SPL;
	.reg .pred 	%p<66>;
	.reg .b32 	%r<1201>;
	.reg .b32 	%f<3>;
	.reg .b64 	%rd<27>;

	mov.u64 	%SPL, __local_depot1;
	ld.param.u64 	%rd10, [_Z21init_zero_one_uniformPfii_param_0];
	ld.param.u32 	%r540, [_Z21init_zero_one_uniformPfii_param_1];
	ld.param.u32 	%r541, [_Z21init_zero_one_uniformPfii_param_2];
	mov.u32 	%r542, %ctaid.x;
	mov.u32 	%r543, %ntid.x;
	mov.u32 	%r544, %tid.x;
	mad.lo.s32 	%r1, %r542, %r543, %r544;
	mov.u32 	%r545, %ctaid.y;
	mov.u32 	%r546, %ntid.y;
	mov.u32 	%r547, %tid.y;
	mad.lo.s32 	%r548, %r545, %r546, %r547;
	setp.ge.s32 	%p1, %r1, %r540;
	setp.ge.s32 	%p2, %r548, %r541;
	or.pred  	%p3, %p1, %p2;
	@%p3 bra 	$L__BB1_117;
	add.u64 	%rd1, %SPL, 0;
	mad.lo.s32 	%r551, %r541, %r1, %r548;
	cvt.s64.s32 	%rd2, %r551;
	mov.b32 	%r937, 1969363375;
	mov.b32 	%r552, 1207773362;
	st.local.v2.u32 	[%rd1], {%r552, %r937};
	mov.b32 	%r553, -123459836;
	mov.b32 	%r554, 2073827711;
	st.local.v2.u32 	[%rd1+8], {%r554, %r553};
	mov.b32 	%r933, 1851689907;
	mov.b32 	%r555, -589760388;
	st.local.v2.u32 	[%rd1+16], {%r555, %r933};
	setp.eq.s32 	%p4, %r551, 0;
	@%p4 bra 	$L__BB1_116;
	mov.b32 	%r920, 0;
	mov.b32 	%r937, 1969363375;
	mov.b32 	%r933, 1851689907;
	mov.u64 	%rd13, precalc_xorwow_matrix;
	mov.u64 	%rd26, %rd2;
$L__BB1_3:
	mov.u64 	%rd3, %rd26;
	and.b64  	%rd4, %rd3, 3;
	setp.eq.s64 	%p5, %rd4, 0;
	@%p5 bra 	$L__BB1_115;
	mul.wide.u32 	%rd12, %r920, 3200;
	add.s64 	%rd5, %rd13, %rd12;
	mov.b32 	%r933, 0;
	mov.u32 	%r934, %r933;
	mov.u32 	%r935, %r933;
	mov.u32 	%r936, %r933;
	mov.u32 	%r937, %r933;
	mov.u32 	%r926, %r933;
$L__BB1_5:
	mul.wide.u32 	%rd14, %r926, 4;
	add.s64 	%rd15, %rd1, %rd14;
	ld.local.u32 	%r12, [%rd15+4];
	shl.b32 	%r13, %r926, 5;
	mov.b32 	%r932, 0;
$L__BB1_6:
	.pragma "nounroll";
	shr.u32 	%r561, %r12, %r932;
	and.b32  	%r562, %r561, 1;
	setp.eq.b32 	%p6, %r562, 1;
	not.pred 	%p7, %p6;
	add.s32 	%r563, %r13, %r932;
	mul.lo.s32 	%r564, %r563, 5;
	mul.wide.u32 	%rd16, %r564, 4;
	add.s64 	%rd6, %rd5, %rd16;
	@%p7 bra 	$L__BB1_8;
	ld.global.u32 	%r565, [%rd6];
	xor.b32  	%r937, %r937, %r565;
	ld.global.u32 	%r566, [%rd6+4];
	xor.b32  	%r936, %r936, %r566;
	ld.global.u32 	%r567, [%rd6+8];
	xor.b32  	%r935, %r935, %r567;
	ld.global.u32 	%r568, [%rd6+12];
	xor.b32  	%r934, %r934, %r568;
	ld.global.u32 	%r569, [%rd6+16];
	xor.b32  	%r933, %r933, %r569;
$L__BB1_8:
	and.b32  	%r571, %r561, 2;
	setp.eq.s32 	%p8, %r571, 0;
	@%p8 bra 	$L__BB1_10;
	ld.global.u32 	%r572, [%rd6+20];
	xor.b32  	%r937, %r937, %r572;
	ld.global.u32 	%r573, [%rd6+24];
	xor.b32  	%r936, %r936, %r573;
	ld.global.u32 	%r574, [%rd6+28];
	xor.b32  	%r935, %r935, %r574;
	ld.global.u32 	%r575, [%rd6+32];
	xor.b32  	%r934, %r934, %r575;
	ld.global.u32 	%r576, [%rd6+36];
	xor.b32  	%r933, %r933, %r576;
$L__BB1_10:
	and.b32  	%r578, %r561, 4;
	setp.eq.s32 	%p9, %r578, 0;
	@%p9 bra 	$L__BB1_12;
	ld.global.u32 	%r579, [%rd6+40];
	xor.b32  	%r937, %r937, %r579;
	ld.global.u32 	%r580, [%rd6+44];
	xor.b32  	%r936, %r936, %r580;
	ld.global.u32 	%r581, [%rd6+48];
	xor.b32  	%r935, %r935, %r581;
	ld.global.u32 	%r582, [%rd6+52];
	xor.b32  	%r934, %r934, %r582;
	ld.global.u32 	%r583, [%rd6+56];
	xor.b32  	%r933, %r933, %r583;
$L__BB1_12:
	and.b32  	%r585, %r561, 8;
	setp.eq.s32 	%p10, %r585, 0;
	@%p10 bra 	$L__BB1_14;
	ld.global.u32 	%r586, [%rd6+60];
	xor.b32  	%r937, %r937, %r586;
	ld.global.u32 	%r587, [%rd6+64];
	xor.b32  	%r936, %r936, %r587;
	ld.global.u32 	%r588, [%rd6+68];
	xor.b32  	%r935, %r935, %r588;
	ld.global.u32 	%r589, [%rd6+72];
	xor.b32  	%r934, %r934, %r589;
	ld.global.u32 	%r590, [%rd6+76];
	xor.b32  	%r933, %r933, %r590;
$L__BB1_14:
	and.b32  	%r592, %r561, 16;
	setp.eq.s32 	%p11, %r592, 0;
	@%p11 bra 	$L__BB1_16;
	ld.global.u32 	%r593, [%rd6+80];
	xor.b32  	%r937, %r937, %r593;
	ld.global.u32 	%r594, [%rd6+84];
	xor.b32  	%r936, %r936, %r594;
	ld.global.u32 	%r595, [%rd6+88];
	xor.b32  	%r935, %r935, %r595;
	ld.global.u32 	%r596, [%rd6+92];
	xor.b32  	%r934, %r934, %r596;
	ld.global.u32 	%r597, [%rd6+96];
	xor.b32  	%r933, %r933, %r597;
$L__BB1_16:
	and.b32  	%r599, %r561, 32;
	setp.eq.s32 	%p12, %r599, 0;
	@%p12 bra 	$L__BB1_18;
	ld.global.u32 	%r600, [%rd6+100];
	xor.b32  	%r937, %r937, %r600;
	ld.global.u32 	%r601, [%rd6+104];
	xor.b32  	%r936, %r936, %r601;
	ld.global.u32 	%r602, [%rd6+108];
	xor.b32  	%r935, %r935, %r602;
	ld.global.u32 	%r603, [%rd6+112];
	xor.b32  	%r934, %r934, %r603;
	ld.global.u32 	%r604, [%rd6+116];
	xor.b32  	%r933, %r933, %r604;
$L__BB1_18:
	and.b32  	%r606, %r561, 64;
	setp.eq.s32 	%p13, %r606, 0;
	@%p13 bra 	$L__BB1_20;
	ld.global.u32 	%r607, [%rd6+120];
	xor.b32  	%r937, %r937, %r607;
	ld.global.u32 	%r608, [%rd6+124];
	xor.b32  	%r936, %r936, %r608;
	ld.global.u32 	%r609, [%rd6+128];
	xor.b32  	%r935, %r935, %r609;
	ld.global.u32 	%r610, [%rd6+132];
	xor.b32  	%r934, %r934, %r610;
	ld.global.u32 	%r611, [%rd6+136];
	xor.b32  	%r933, %r933, %r611;
$L__BB1_20:
	and.b32  	%r613, %r561, 128;
	setp.eq.s32 	%p14, %r613, 0;
	@%p14 bra 	$L__BB1_22;
	ld.global.u32 	%r614, [%rd6+140];
	xor.b32  	%r937, %r937, %r614;
	ld.global.u32 	%r615, [%rd6+144];
	xor.b32  	%r936, %r936, %r615;
	ld.global.u32 	%r616, [%rd6+148];
	xor.b32  	%r935, %r935, %r616;
	ld.global.u32 	%r617, [%rd6+152];
	xor.b32  	%r934, %r934, %r617;
	ld.global.u32 	%r618, [%rd6+156];
	xor.b32  	%r933, %r933, %r618;
$L__BB1_22:
	and.b32  	%r620, %r561, 256;
	setp.eq.s32 	%p15, %r620, 0;
	@%p15 bra 	$L__BB1_24;
	ld.global.u32 	%r621, [%rd6+160];
	xor.b32  	%r937, %r937, %r621;
	ld.global.u32 	%r622, [%rd6+164];
	xor.b32  	%r936, %r936, %r622;
	ld.global.u32 	%r623, [%rd6+168];
	xor.b32  	%r935, %r935, %r623;
	ld.global.u32 	%r624, [%rd6+172];
	xor.b32  	%r934, %r934, %r624;
	ld.global.u32 	%r625, [%rd6+176];
	xor.b32  	%r933, %r933, %r625;
$L__BB1_24:
	and.b32  	%r627, %r561, 512;
	setp.eq.s32 	%p16, %r627, 0;
	@%p16 bra 	$L__BB1_26;
	ld.global.u32 	%r628, [%rd6+180];
	xor.b32  	%r937, %r937, %r628;
	ld.global.u32 	%r629, [%rd6+184];
	xor.b32  	%r936, %r936, %r629;
	ld.global.u32 	%r630, [%rd6+188];
	xor.b32  	%r935, %r935, %r630;
	ld.global.u32 	%r631, [%rd6+192];
	xor.b32  	%r934, %r934, %r631;
	ld.global.u32 	%r632, [%rd6+196];
	xor.b32  	%r933, %r933, %r632;
$L__BB1_26:
	and.b32  	%r634, %r561, 1024;
	setp.eq.s32 	%p17, %r634, 0;
	@%p17 bra 	$L__BB1_28;
	ld.global.u32 	%r635, [%rd6+200];
	xor.b32  	%r937, %r937, %r635;
	ld.global.u32 	%r636, [%rd6+204];
	xor.b32  	%r936, %r936, %r636;
	ld.global.u32 	%r637, [%rd6+208];
	xor.b32  	%r935, %r935, %r637;
	ld.global.u32 	%r638, [%rd6+212];
	xor.b32  	%r934, %r934, %r638;
	ld.global.u32 	%r639, [%rd6+216];
	xor.b32  	%r933, %r933, %r639;
$L__BB1_28:
	and.b32  	%r641, %r561, 2048;
	setp.eq.s32 	%p18, %r641, 0;
	@%p18 bra 	$L__BB1_30;
	ld.global.u32 	%r642, [%rd6+220];
	xor.b32  	%r937, %r937, %r642;
	ld.global.u32 	%r643, [%rd6+224];
	xor.b32  	%r936, %r936, %r643;
	ld.global.u32 	%r644, [%rd6+228];
	xor.b32  	%r935, %r935, %r644;
	ld.global.u32 	%r645, [%rd6+232];
	xor.b32  	%r934, %r934, %r645;
	ld.global.u32 	%r646, [%rd6+236];
	xor.b32  	%r933, %r933, %r646;
$L__BB1_30:
	and.b32  	%r648, %r561, 4096;
	setp.eq.s32 	%p19, %r648, 0;
	@%p19 bra 	$L__BB1_32;
	ld.global.u32 	%r649, [%rd6+240];
	xor.b32  	%r937, %r937, %r649;
	ld.global.u32 	%r650, [%rd6+244];
	xor.b32  	%r936, %r936, %r650;
	ld.global.u32 	%r651, [%rd6+248];
	xor.b32  	%r935, %r935, %r651;
	ld.global.u32 	%r652, [%rd6+252];
	xor.b32  	%r934, %r934, %r652;
	ld.global.u32 	%r653, [%rd6+256];
	xor.b32  	%r933, %r933, %r653;
$L__BB1_32:
	and.b32  	%r655, %r561, 8192;
	setp.eq.s32 	%p20, %r655, 0;
	@%p20 bra 	$L__BB1_34;
	ld.global.u32 	%r656, [%rd6+260];
	xor.b32  	%r937, %r937, %r656;
	ld.global.u32 	%r657, [%rd6+264];
	xor.b32  	%r936, %r936, %r657;
	ld.global.u32 	%r658, [%rd6+268];
	xor.b32  	%r935, %r935, %r658;
	ld.global.u32 	%r659, [%rd6+272];
	xor.b32  	%r934, %r934, %r659;
	ld.global.u32 	%r660, [%rd6+276];
	xor.b32  	%r933, %r933, %r660;
$L__BB1_34:
	and.b32  	%r662, %r561, 16384;
	setp.eq.s32 	%p21, %r662, 0;
	@%p21 bra 	$L__BB1_36;
	ld.global.u32 	%r663, [%rd6+280];
	xor.b32  	%r937, %r937, %r663;
	ld.global.u32 	%r664, [%rd6+284];
	xor.b32  	%r936, %r936, %r664;
	ld.global.u32 	%r665, [%rd6+288];
	xor.b32  	%r935, %r935, %r665;
	ld.global.u32 	%r666, [%rd6+292];
	xor.b32  	%r934, %r934, %r666;
	ld.global.u32 	%r667, [%rd6+296];
	xor.b32  	%r933, %r933, %r667;
$L__BB1_36:
	and.b32  	%r669, %r561, 32768;
	setp.eq.s32 	%p22, %r669, 0;
	@%p22 bra 	$L__BB1_38;
	ld.global.u32 	%r670, [%rd6+300];
	xor.b32  	%r937, %r937, %r670;
	ld.global.u32 	%r671, [%rd6+304];
	xor.b32  	%r936, %r936, %r671;
	ld.global.u32 	%r672, [%rd6+308];
	xor.b32  	%r935, %r935, %r672;
	ld.global.u32 	%r673, [%rd6+312];
	xor.b32  	%r934, %r934, %r673;
	ld.global.u32 	%r674, [%rd6+316];
	xor.b32  	%r933, %r933, %r674;
$L__BB1_38:
	add.s32 	%r932, %r932, 16;
	setp.ne.s32 	%p23, %r932, 32;
	@%p23 bra 	$L__BB1_6;
	mad.lo.s32 	%r675, %r926, -31, %r13;
	add.s32 	%r926, %r675, 1;
	setp.ne.s32 	%p24, %r926, 5;
	@%p24 bra 	$L__BB1_5;
	st.local.u32 	[%rd1+4], %r937;
	st.local.v2.u32 	[%rd1+8], {%r936, %r935};
	st.local.v2.u32 	[%rd1+16], {%r934, %r933};
	setp.eq.s64 	%p25, %rd4, 1;
	@%p25 bra 	$L__BB1_115;
	mov.b32 	%r933, 0;
	mov.u32 	%r1026, %r933;
	mov.u32 	%r1027, %r933;
	mov.u32 	%r1028, %r933;
	mov.u32 	%r937, %r933;
	mov.u32 	%r1018, %r933;
$L__BB1_42:
	mul.wide.u32 	%rd17, %r1018, 4;
	add.s64 	%rd18, %rd1, %rd17;
	ld.local.u32 	%r188, [%rd18+4];
	shl.b32 	%r189, %r1018, 5;
	mov.b32 	%r1024, 0;
$L__BB1_43:
	.pragma "nounroll";
	shr.u32 	%r678, %r188, %r1024;
	and.b32  	%r679, %r678, 1;
	setp.eq.b32 	%p26, %r679, 1;
	not.pred 	%p27, %p26;
	add.s32 	%r680, %r189, %r1024;
	mul.lo.s32 	%r681, %r680, 5;
	mul.wide.u32 	%rd19, %r681, 4;
	add.s64 	%rd7, %rd5, %rd19;
	@%p27 bra 	$L__BB1_45;
	ld.global.u32 	%r682, [%rd7];
	xor.b32  	%r937, %r937, %r682;
	ld.global.u32 	%r683, [%rd7+4];
	xor.b32  	%r1028, %r1028, %r683;
	ld.global.u32 	%r684, [%rd7+8];
	xor.b32  	%r1027, %r1027, %r684;
	ld.global.u32 	%r685, [%rd7+12];
	xor.b32  	%r1026, %r1026, %r685;
	ld.global.u32 	%r686, [%rd7+16];
	xor.b32  	%r933, %r933, %r686;
$L__BB1_45:
	and.b32  	%r688, %r678, 2;
	setp.eq.s32 	%p28, %r688, 0;
	@%p28 bra 	$L__BB1_47;
	ld.global.u32 	%r689, [%rd7+20];
	xor.b32  	%r937, %r937, %r689;
	ld.global.u32 	%r690, [%rd7+24];
	xor.b32  	%r1028, %r1028, %r690;
	ld.global.u32 	%r691, [%rd7+28];
	xor.b32  	%r1027, %r1027, %r691;
	ld.global.u32 	%r692, [%rd7+32];
	xor.b32  	%r1026, %r1026, %r692;
	ld.global.u32 	%r693, [%rd7+36];
	xor.b32  	%r933, %r933, %r693;
$L__BB1_47:
	and.b32  	%r695, %r678, 4;
	setp.eq.s32 	%p29, %r695, 0;
	@%p29 bra 	$L__BB1_49;
	ld.global.u32 	%r696, [%rd7+40];
	xor.b32  	%r937, %r937, %r696;
	ld.global.u32 	%r697, [%rd7+44];
	xor.b32  	%r1028, %r1028, %r697;
	ld.global.u32 	%r698, [%rd7+48];
	xor.b32  	%r1027, %r1027, %r698;
	ld.global.u32 	%r699, [%rd7+52];
	xor.b32  	%r1026, %r1026, %r699;
	ld.global.u32 	%r700, [%rd7+56];
	xor.b32  	%r933, %r933, %r700;
$L__BB1_49:
	and.b32  	%r702, %r678, 8;
	setp.eq.s32 	%p30, %r702, 0;
	@%p30 bra 	$L__BB1_51;
	ld.global.u32 	%r703, [%rd7+60];
	xor.b32  	%r937, %r937, %r703;
	ld.global.u32 	%r704, [%rd7+64];
	xor.b32  	%r1028, %r1028, %r704;
	ld.global.u32 	%r705, [%rd7+68];
	xor.b32  	%r1027, %r1027, %r705;
	ld.global.u32 	%r706, [%rd7+72];
	xor.b32  	%r1026, %r1026, %r706;
	ld.global.u32 	%r707, [%rd7+76];
	xor.b32  	%r933, %r933, %r707;
$L__BB1_51:
	and.b32  	%r709, %r678, 16;
	setp.eq.s32 	%p31, %r709, 0;
	@%p31 bra 	$L__BB1_53;
	ld.global.u32 	%r710, [%rd7+80];
	xor.b32  	%r937, %r937, %r710;
	ld.global.u32 	%r711, [%rd7+84];
	xor.b32  	%r1028, %r1028, %r711;
	ld.global.u32 	%r712, [%rd7+88];
	xor.b32  	%r1027, %r1027, %r712;
	ld.global.u32 	%r713, [%rd7+92];
	xor.b32  	%r1026, %r1026, %r713;
	ld.global.u32 	%r714, [%rd7+96];
	xor.b32  	%r933, %r933, %r714;
$L__BB1_53:
	and.b32  	%r716, %r678, 32;
	setp.eq.s32 	%p32, %r716, 0;
	@%p32 bra 	$L__BB1_55;
	ld.global.u32 	%r717, [%rd7+100];
	xor.b32  	%r937, %r937, %r717;
	ld.global.u32 	%r718, [%rd7+104];
	xor.b32  	%r1028, %r1028, %r718;
	ld.global.u32 	%r719, [%rd7+108];
	xor.b32  	%r1027, %r1027, %r719;
	ld.global.u32 	%r720, [%rd7+112];
	xor.b32  	%r1026, %r1026, %r720;
	ld.global.u32 	%r721, [%rd7+116];
	xor.b32  	%r933, %r933, %r721;
$L__BB1_55:
	and.b32  	%r723, %r678, 64;
	setp.eq.s32 	%p33, %r723, 0;
	@%p33 bra 	$L__BB1_57;
	ld.global.u32 	%r724, [%rd7+120];
	xor.b32  	%r937, %r937, %r724;
	ld.global.u32 	%r725, [%rd7+124];
	xor.b32  	%r1028, %r1028, %r725;
	ld.global.u32 	%r726, [%rd7+128];
	xor.b32  	%r1027, %r1027, %r726;
	ld.global.u32 	%r727, [%rd7+132];
	xor.b32  	%r1026, %r1026, %r727;
	ld.global.u32 	%r728, [%rd7+136];
	xor.b32  	%r933, %r933, %r728;
$L__BB1_57:
	and.b32  	%r730, %r678, 128;
	setp.eq.s32 	%p34, %r730, 0;
	@%p34 bra 	$L__BB1_59;
	ld.global.u32 	%r731, [%rd7+140];
	xor.b32  	%r937, %r937, %r731;
	ld.global.u32 	%r732, [%rd7+144];
	xor.b32  	%r1028, %r1028, %r732;
	ld.global.u32 	%r733, [%rd7+148];
	xor.b32  	%r1027, %r1027, %r733;
	ld.global.u32 	%r734, [%rd7+152];
	xor.b32  	%r1026, %r1026, %r734;
	ld.global.u32 	%r735, [%rd7+156];
	xor.b32  	%r933, %r933, %r735;
$L__BB1_59:
	and.b32  	%r737, %r678, 256;
	setp.eq.s32 	%p35, %r737, 0;
	@%p35 bra 	$L__BB1_61;
	ld.global.u32 	%r738, [%rd7+160];
	xor.b32  	%r937, %r937, %r738;
	ld.global.u32 	%r739, [%rd7+164];
	xor.b32  	%r1028, %r1028, %r739;
	ld.global.u32 	%r740, [%rd7+168];
	xor.b32  	%r1027, %r1027, %r740;
	ld.global.u32 	%r741, [%rd7+172];
	xor.b32  	%r1026, %r1026, %r741;
	ld.global.u32 	%r742, [%rd7+176];
	xor.b32  	%r933, %r933, %r742;
$L__BB1_61:
	and.b32  	%r744, %r678, 512;
	setp.eq.s32 	%p36, %r744, 0;
	@%p36 bra 	$L__BB1_63;
	ld.global.u32 	%r745, [%rd7+180];
	xor.b32  	%r937, %r937, %r745;
	ld.global.u32 	%r746, [%rd7+184];
	xor.b32  	%r1028, %r1028, %r746;
	ld.global.u32 	%r747, [%rd7+188];
	xor.b32  	%r1027, %r1027, %r747;
	ld.global.u32 	%r748, [%rd7+192];
	xor.b32  	%r1026, %r1026, %r748;
	ld.global.u32 	%r749, [%rd7+196];
	xor.b32  	%r933, %r933, %r749;
$L__BB1_63:
	and.b32  	%r751, %r678, 1024;
	setp.eq.s32 	%p37, %r751, 0;
	@%p37 bra 	$L__BB1_65;
	ld.global.u32 	%r752, [%rd7+200];
	xor.b32  	%r937, %r937, %r752;
	ld.global.u32 	%r753, [%rd7+204];
	xor.b32  	%r1028, %r1028, %r753;
	ld.global.u32 	%r754, [%rd7+208];
	xor.b32  	%r1027, %r1027, %r754;
	ld.global.u32 	%r755, [%rd7+212];
	xor.b32  	%r1026, %r1026, %r755;
	ld.global.u32 	%r756, [%rd7+216];
	xor.b32  	%r933, %r933, %r756;
$L__BB1_65:
	and.b32  	%r758, %r678, 2048;
	setp.eq.s32 	%p38, %r758, 0;
	@%p38 bra 	$L__BB1_67;
	ld.global.u32 	%r759, [%rd7+220];
	xor.b32  	%r937, %r937, %r759;
	ld.global.u32 	%r760, [%rd7+224];
	xor.b32  	%r1028, %r1028, %r760;
	ld.global.u32 	%r761, [%rd7+228];
	xor.b32  	%r1027, %r1027, %r761;
	ld.global.u32 	%r762, [%rd7+232];
	xor.b32  	%r1026, %r1026, %r762;
	ld.global.u32 	%r763, [%rd7+236];
	xor.b32  	%r933, %r933, %r763;
$L__BB1_67:
	and.b32  	%r765, %r678, 4096;
	setp.eq.s32 	%p39, %r765, 0;
	@%p39 bra 	$L__BB1_69;
	ld.global.u32 	%r766, [%rd7+240];
	xor.b32  	%r937, %r937, %r766;
	ld.global.u32 	%r767, [%rd7+244];
	xor.b32  	%r1028, %r1028, %r767;
	ld.global.u32 	%r768, [%rd7+248];
	xor.b32  	%r1027, %r1027, %r768;
	ld.global.u32 	%r769, [%rd7+252];
	xor.b32  	%r1026, %r1026, %r769;
	ld.global.u32 	%r770, [%rd7+256];
	xor.b32  	%r933, %r933, %r770;
$L__BB1_69:
	and.b32  	%r772, %r678, 8192;
	setp.eq.s32 	%p40, %r772, 0;
	@%p40 bra 	$L__BB1_71;
	ld.global.u32 	%r773, [%rd7+260];
	xor.b32  	%r937, %r937, %r773;
	ld.global.u32 	%r774, [%rd7+264];
	xor.b32  	%r1028, %r1028, %r774;
	ld.global.u32 	%r775, [%rd7+268];
	xor.b32  	%r1027, %r1027, %r775;
	ld.global.u32 	%r776, [%rd7+272];
	xor.b32  	%r1026, %r1026, %r776;
	ld.global.u32 	%r777, [%rd7+276];
	xor.b32  	%r933, %r933, %r777;
$L__BB1_71:
	and.b32  	%r779, %r678, 16384;
	setp.eq.s32 	%p41, %r779, 0;
	@%p41 bra 	$L__BB1_73;
	ld.global.u32 	%r780, [%rd7+280];
	xor.b32  	%r937, %r937, %r780;
	ld.global.u32 	%r781, [%rd7+284];
	xor.b32  	%r1028, %r1028, %r781;
	ld.global.u32 	%r782, [%rd7+288];
	xor.b32  	%r1027, %r1027, %r782;
	ld.global.u32 	%r783, [%rd7+292];
	xor.b32  	%r1026, %r1026, %r783;
	ld.global.u32 	%r784, [%rd7+296];
	xor.b32  	%r933, %r933, %r784;
$L__BB1_73:
	and.b32  	%r786, %r678, 32768;
	setp.eq.s32 	%p42, %r786, 0;
	@%p42 bra 	$L__BB1_75;
	ld.global.u32 	%r787, [%rd7+300];
	xor.b32  	%r937, %r937, %r787;
	ld.global.u32 	%r788, [%rd7+304];
	xor.b32  	%r1028, %r1028, %r788;
	ld.global.u32 	%r789, [%rd7+308];
	xor.b32  	%r1027, %r1027, %r789;
	ld.global.u32 	%r790, [%rd7+312];
	xor.b32  	%r1026, %r1026, %r790;
	ld.global.u32 	%r791, [%rd7+316];
	xor.b32  	%r933, %r933, %r791;
$L__BB1_75:
	add.s32 	%r1024, %r1024, 16;
	setp.ne.s32 	%p43, %r1024, 32;
	@%p43 bra 	$L__BB1_43;
	mad.lo.s32 	%r792, %r1018, -31, %r189;
	add.s32 	%r1018, %r792, 1;
	setp.ne.s32 	%p44, %r1018, 5;
	@%p44 bra 	$L__BB1_42;
	st.local.u32 	[%rd1+4], %r937;
	st.local.v2.u32 	[%rd1+8], {%r1028, %r1027};
	st.local.v2.u32 	[%rd1+16], {%r1026, %r933};
	setp.ne.s64 	%p45, %rd4, 3;
	@%p45 bra 	$L__BB1_115;
	mov.b32 	%r933, 0;
	mov.u32 	%r1118, %r933;
	mov.u32 	%r1119, %r933;
	mov.u32 	%r1120, %r933;
	mov.u32 	%r937, %r933;
	mov.u32 	%r1110, %r933;
$L__BB1_79:
	mul.wide.u32 	%rd20, %r1110, 4;
	add.s64 	%rd21, %rd1, %rd20;
	ld.local.u32 	%r364, [%rd21+4];
	shl.b32 	%r365, %r1110, 5;
	mov.b32 	%r1116, 0;
$L__BB1_80:
	.pragma "nounroll";
	shr.u32 	%r795, %r364, %r1116;
	and.b32  	%r796, %r795, 1;
	setp.eq.b32 	%p46, %r796, 1;
	not.pred 	%p47, %p46;
	add.s32 	%r797, %r365, %r1116;
	mul.lo.s32 	%r798, %r797, 5;
	mul.wide.u32 	%rd22, %r798, 4;
	add.s64 	%rd8, %rd5, %rd22;
	@%p47 bra 	$L__BB1_82;
	ld.global.u32 	%r799, [%rd8];
	xor.b32  	%r937, %r937, %r799;
	ld.global.u32 	%r800, [%rd8+4];
	xor.b32  	%r1120, %r1120, %r800;
	ld.global.u32 	%r801, [%rd8+8];
	xor.b32  	%r1119, %r1119, %r801;
	ld.global.u32 	%r802, [%rd8+12];
	xor.b32  	%r1118, %r1118, %r802;
	ld.global.u32 	%r803, [%rd8+16];
	xor.b32  	%r933, %r933, %r803;
$L__BB1_82:
	and.b32  	%r805, %r795, 2;
	setp.eq.s32 	%p48, %r805, 0;
	@%p48 bra 	$L__BB1_84;
	ld.global.u32 	%r806, [%rd8+20];
	xor.b32  	%r937, %r937, %r806;
	ld.global.u32 	%r807, [%rd8+24];
	xor.b32  	%r1120, %r1120, %r807;
	ld.global.u32 	%r808, [%rd8+28];
	xor.b32  	%r1119, %r1119, %r808;
	ld.global.u32 	%r809, [%rd8+32];
	xor.b32  	%r1118, %r1118, %r809;
	ld.global.u32 	%r810, [%rd8+36];
	xor.b32  	%r933, %r933, %r810;
$L__BB1_84:
	and.b32  	%r812, %r795, 4;
	setp.eq.s32 	%p49, %r812, 0;
	@%p49 bra 	$L__BB1_86;
	ld.global.u32 	%r813, [%rd8+40];
	xor.b32  	%r937, %r937, %r813;
	ld.global.u32 	%r814, [%rd8+44];
	xor.b32  	%r1120, %r1120, %r814;
	ld.global.u32 	%r815, [%rd8+48];
	xor.b32  	%r1119, %r1119, %r815;
	ld.global.u32 	%r816, [%rd8+52];
	xor.b32  	%r1118, %r1118, %r816;
	ld.global.u32 	%r817, [%rd8+56];
	xor.b32  	%r933, %r933, %r817;
$L__BB1_86:
	and.b32  	%r819, %r795, 8;
	setp.eq.s32 	%p50, %r819, 0;
	@%p50 bra 	$L__BB1_88;
	ld.global.u32 	%r820, [%rd8+60];
	xor.b32  	%r937, %r937, %r820;
	ld.global.u32 	%r821, [%rd8+64];
	xor.b32  	%r1120, %r1120, %r821;
	ld.global.u32 	%r822, [%rd8+68];
	xor.b32  	%r1119, %r1119, %r822;
	ld.global.u32 	%r823, [%rd8+72];
	xor.b32  	%r1118, %r1118, %r823;
	ld.global.u32 	%r824, [%rd8+76];
	xor.b32  	%r933, %r933, %r824;
$L__BB1_88:
	and.b32  	%r826, %r795, 16;
	setp.eq.s32 	%p51, %r826, 0;
	@%p51 bra 	$L__BB1_90;
	ld.global.u32 	%r827, [%rd8+80];
	xor.b32  	%r937, %r937, %r827;
	ld.global.u32 	%r828, [%rd8+84];
	xor.b32  	%r1120, %r1120, %r828;
	ld.global.u32 	%r829, [%rd8+88];
	xor.b32  	%r1119, %r1119, %r829;
	ld.global.u32 	%r830, [%rd8+92];
	xor.b32  	%r1118, %r1118, %r830;
	ld.global.u32 	%r831, [%rd8+96];
	xor.b32  	%r933, %r933, %r831;
$L__BB1_90:
	and.b32  	%r833, %r795, 32;
	setp.eq.s32 	%p52, %r833, 0;
	@%p52 bra 	$L__BB1_92;
	ld.global.u32 	%r834, [%rd8+100];
	xor.b32  	%r937, %r937, %r834;
	ld.global.u32 	%r835, [%rd8+104];
	xor.b32  	%r1120, %r1120, %r835;
	ld.global.u32 	%r836, [%rd8+108];
	xor.b32  	%r1119, %r1119, %r836;
	ld.global.u32 	%r837, [%rd8+112];
	xor.b32  	%r1118, %r1118, %r837;
	ld.global.u32 	%r838, [%rd8+116];
	xor.b32  	%r933, %r933, %r838;
$L__BB1_92:
	and.b32  	%r840, %r795, 64;
	setp.eq.s32 	%p53, %r840, 0;
	@%p53 bra 	$L__BB1_94;
	ld.global.u32 	%r841, [%rd8+120];
	xor.b32  	%r937, %r937, %r841;
	ld.global.u32 	%r842, [%rd8+124];
	xor.b32  	%r1120, %r1120, %r842;
	ld.global.u32 	%r843, [%rd8+128];
	xor.b32  	%r1119, %r1119, %r843;
	ld.global.u32 	%r844, [%rd8+132];
	xor.b32  	%r1118, %r1118, %r844;
	ld.global.u32 	%r845, [%rd8+136];
	xor.b32  	%r933, %r933, %r845;
$L__BB1_94:
	and.b32  	%r847, %r795, 128;
	setp.eq.s32 	%p54, %r847, 0;
	@%p54 bra 	$L__BB1_96;
	ld.global.u32 	%r848, [%rd8+140];
	xor.b32  	%r937, %r937, %r848;
	ld.global.u32 	%r849, [%rd8+144];
	xor.b32  	%r1120, %r1120, %r849;
	ld.global.u32 	%r850, [%rd8+148];
	xor.b32  	%r1119, %r1119, %r850;
	ld.global.u32 	%r851, [%rd8+152];
	xor.b32  	%r1118, %r1118, %r851;
	ld.global.u32 	%r852, [%rd8+156];
	xor.b32  	%r933, %r933, %r852;
$L__BB1_96:
	and.b32  	%r854, %r795, 256;
	setp.eq.s32 	%p55, %r854, 0;
	@%p55 bra 	$L__BB1_98;
	ld.global.u32 	%r855, [%rd8+160];
	xor.b32  	%r937, %r937, %r855;
	ld.global.u32 	%r856, [%rd8+164];
	xor.b32  	%r1120, %r1120, %r856;
	ld.global.u32 	%r857, [%rd8+168];
	xor.b32  	%r1119, %r1119, %r857;
	ld.global.u32 	%r858, [%rd8+172];
	xor.b32  	%r1118, %r1118, %r858;
	ld.global.u32 	%r859, [%rd8+176];
	xor.b32  	%r933, %r933, %r859;
$L__BB1_98:
	and.b32  	%r861, %r795, 512;
	setp.eq.s32 	%p56, %r861, 0;
	@%p56 bra 	$L__BB1_100;
	ld.global.u32 	%r862, [%rd8+180];
	xor.b32  	%r937, %r937, %r862;
	ld.global.u32 	%r863, [%rd8+184];
	xor.b32  	%r1120, %r1120, %r863;
	ld.global.u32 	%r864, [%rd8+188];
	xor.b32  	%r1119, %r1119, %r864;
	ld.global.u32 	%r865, [%rd8+192];
	xor.b32  	%r1118, %r1118, %r865;
	ld.global.u32 	%r866, [%rd8+196];
	xor.b32  	%r933, %r933, %r866;
$L__BB1_100:
	and.b32  	%r868, %r795, 1024;
	setp.eq.s32 	%p57, %r868, 0;
	@%p57 bra 	$L__BB1_102;
	ld.global.u32 	%r869, [%rd8+200];
	xor.b32  	%r937, %r937, %r869;
	ld.global.u32 	%r870, [%rd8+204];
	xor.b32  	%r1120, %r1120, %r870;
	ld.global.u32 	%r871, [%rd8+208];
	xor.b32  	%r1119, %r1119, %r871;
	ld.global.u32 	%r872, [%rd8+212];
	xor.b32  	%r1118, %r1118, %r872;
	ld.global.u32 	%r873, [%rd8+216];
	xor.b32  	%r933, %r933, %r873;
$L__BB1_102:
	and.b32  	%r875, %r795, 2048;
	setp.eq.s32 	%p58, %r875, 0;
	@%p58 bra 	$L__BB1_104;
	ld.global.u32 	%r876, [%rd8+220];
	xor.b32  	%r937, %r937, %r876;
	ld.global.u32 	%r877, [%rd8+224];
	xor.b32  	%r1120, %r1120, %r877;
	ld.global.u32 	%r878, [%rd8+228];
	xor.b32  	%r1119, %r1119, %r878;
	ld.global.u32 	%r879, [%rd8+232];
	xor.b32  	%r1118, %r1118, %r879;
	ld.global.u32 	%r880, [%rd8+236];
	xor.b32  	%r933, %r933, %r880;
$L__BB1_104:
	and.b32  	%r882, %r795, 4096;
	setp.eq.s32 	%p59, %r882, 0;
	@%p59 bra 	$L__BB1_106;
	ld.global.u32 	%r883, [%rd8+240];
	xor.b32  	%r937, %r937, %r883;
	ld.global.u32 	%r884, [%rd8+244];
	xor.b32  	%r1120, %r1120, %r884;
	ld.global.u32 	%r885, [%rd8+248];
	xor.b32  	%r1119, %r1119, %r885;
	ld.global.u32 	%r886, [%rd8+252];
	xor.b32  	%r1118, %r1118, %r886;
	ld.global.u32 	%r887, [%rd8+256];
	xor.b32  	%r933, %r933, %r887;
$L__BB1_106:
	and.b32  	%r889, %r795, 8192;
	setp.eq.s32 	%p60, %r889, 0;
	@%p60 bra 	$L__BB1_108;
	ld.global.u32 	%r890, [%rd8+260];
	xor.b32  	%r937, %r937, %r890;
	ld.global.u32 	%r891, [%rd8+264];
	xor.b32  	%r1120, %r1120, %r891;
	ld.global.u32 	%r892, [%rd8+268];
	xor.b32  	%r1119, %r1119, %r892;
	ld.global.u32 	%r893, [%rd8+272];
	xor.b32  	%r1118, %r1118, %r893;
	ld.global.u32 	%r894, [%rd8+276];
	xor.b32  	%r933, %r933, %r894;
$L__BB1_108:
	and.b32  	%r896, %r795, 16384;
	setp.eq.s32 	%p61, %r896, 0;
	@%p61 bra 	$L__BB1_110;
	ld.global.u32 	%r897, [%rd8+280];
	xor.b32  	%r937, %r937, %r897;
	ld.global.u32 	%r898, [%rd8+284];
	xor.b32  	%r1120, %r1120, %r898;
	ld.global.u32 	%r899, [%rd8+288];
	xor.b32  	%r1119, %r1119, %r899;
	ld.global.u32 	%r900, [%rd8+292];
	xor.b32  	%r1118, %r1118, %r900;
	ld.global.u32 	%r901, [%rd8+296];
	xor.b32  	%r933, %r933, %r901;
$L__BB1_110:
	and.b32  	%r903, %r795, 32768;
	setp.eq.s32 	%p62, %r903, 0;
	@%p62 bra 	$L__BB1_112;
	ld.global.u32 	%r904, [%rd8+300];
	xor.b32  	%r937, %r937, %r904;
	ld.global.u32 	%r905, [%rd8+304];
	xor.b32  	%r1120, %r1120, %r905;
	ld.global.u32 	%r906, [%rd8+308];
	xor.b32  	%r1119, %r1119, %r906;
	ld.global.u32 	%r907, [%rd8+312];
	xor.b32  	%r1118, %r1118, %r907;
	ld.global.u32 	%r908, [%rd8+316];
	xor.b32  	%r933, %r933, %r908;
$L__BB1_112:
	add.s32 	%r1116, %r1116, 16;
	setp.ne.s32 	%p63, %r1116, 32;
	@%p63 bra 	$L__BB1_80;
	mad.lo.s32 	%r909, %r1110, -31, %r365;
	add.s32 	%r1110, %r909, 1;
	setp.ne.s32 	%p64, %r1110, 5;
	@%p64 bra 	$L__BB1_79;
	st.local.u32 	[%rd1+4], %r937;
	st.local.v2.u32 	[%rd1+8], {%r1120, %r1119};
	st.local.v2.u32 	[%rd1+16], {%r1118, %r933};
$L__BB1_115:
	shr.u64 	%rd26, %rd3, 2;
	add.s32 	%r920, %r920, 1;
	setp.gt.u64 	%p65, %rd3, 3;
	@%p65 bra 	$L__BB1_3;
$L__BB1_116:
	shr.u32 	%r910, %r937, 2;
	xor.b32  	%r911, %r910, %r937;
	shl.b32 	%r912, %r933, 4;
	shl.b32 	%r913, %r911, 1;
	xor.b32  	%r914, %r913, %r912;
	xor.b32  	%r915, %r914, %r911;
	xor.b32  	%r916, %r915, %r933;
	add.s32 	%r917, %r916, 1208135799;
	cvt.rn.f32.u32 	%f1, %r917;
	fma.rn.f32 	%f2, %f1, 0f2F800000, 0f2F000000;
	cvta.to.global.u64 	%rd23, %rd10;
	shl.b64 	%rd24, %rd2, 2;
	add.s64 	%rd25, %rd23, %rd24;
	st.global.f32 	[%rd25], %f2;
$L__BB1_117:
	ret;

}
	// .globl	_Z13cross_entropyPfS_S_ii
.visible .entry _Z13cross_entropyPfS_S_ii(
	.param .u64 .ptr .align 1 _Z13cross_entropyPfS_S_ii_param_0,
	.param .u64 .ptr .align 1 _Z13cross_entropyPfS_S_ii_param_1,
	.param .u64 .ptr .align 1 _Z13cross_entropyPfS_S_ii_param_2,
	.param .u32 _Z13cross_entropyPfS_S_ii_param_3,
	.param .u32 _Z13cross_entropyPfS_S_ii_param_4
)
{
	.reg .pred 	%p<19>;
	.reg .b32 	%r<105>;
	.reg .b32 	%f<19>;
	.reg .b64 	%rd<17>;
	.reg .b64 	%fd<152>;

	ld.param.u64 	%rd8, [_Z13cross_entropyPfS_S_ii_param_0];
	ld.param.u64 	%rd9, [_Z13cross_entropyPfS_S_ii_param_1];
	ld.param.u64 	%rd7, [_Z13cross_entropyPfS_S_ii_param_2];
	ld.param.u32 	%r41, [_Z13cross_entropyPfS_S_ii_param_3];
	ld.param.u32 	%r40, [_Z13cross_entropyPfS_S_ii_param_4];
	cvta.to.global.u64 	%rd1, %rd8;
	cvta.to.global.u64 	%rd2, %rd9;
	mov.u32 	%r42, %ctaid.x;
	mov.u32 	%r43, %ntid.x;
	mov.u32 	%r44, %tid.x;
	mad.lo.s32 	%r1, %r42, %r43, %r44;
	setp.ge.s32 	%p1, %r1, %r41;
	@%p1 bra 	$L__BB2_30;
	setp.lt.s32 	%p2, %r40, 1;
	mov.f32 	%f18, 0f00000000;
	@%p2 bra 	$L__BB2_29;
	mul.lo.s32 	%r2, %r40, %r1;
	mov.b32 	%r46, 1127219200;
	mov.b32 	%r47, -2147483648;
	mov.b64 	%fd1, {%r47, %r46};
	setp.eq.s32 	%p3, %r40, 1;
	mov.f64 	%fd148, 0d0000000000000000;
	mov.b32 	%r100, 0;
	@%p3 bra 	$L__BB2_20;
	and.b32  	%r48, %r40, 2147483646;
	neg.s32 	%r91, %r48;
	add.s64 	%rd3, %rd1, 4;
	add.s64 	%rd4, %rd2, 4;
	mov.f32 	%f18, 0f00000000;
	mov.u32 	%r90, %r2;
$L__BB2_4:
	mul.wide.s32 	%rd10, %r90, 4;
	add.s64 	%rd5, %rd3, %rd10;
	add.s64 	%rd6, %rd4, %rd10;
	ld.global.f32 	%f2, [%rd6+-4];
	ld.global.f32 	%f13, [%rd5+-4];
	cvt.f64.f32 	%fd32, %f13;
	max.f64 	%fd142, %fd32, 0d3EB0C6F7A0B5ED8D;
	{
	.reg .b32 %temp; 
	mov.b64 	{%temp, %r92}, %fd142;
	}
	{
	.reg .b32 %temp; 
	mov.b64 	{%r93, %temp}, %fd142;
	}
	setp.gt.s32 	%p4, %r92, 1048575;
	mov.b32 	%r94, -1023;
	@%p4 bra 	$L__BB2_6;
	mul.f64 	%fd142, %fd142, 0d4350000000000000;
	{
	.reg .b32 %temp; 
	mov.b64 	{%temp, %r92}, %fd142;
	}
	{
	.reg .b32 %temp; 
	mov.b64 	{%r93, %temp}, %fd142;
	}
	mov.b32 	%r94, -1077;
$L__BB2_6:
	add.s32 	%r51, %r92, -1;
	setp.gt.u32 	%p5, %r51, 2146435070;
	@%p5 bra 	$L__BB2_10;
	shr.u32 	%r54, %r92, 20;
	add.s32 	%r95, %r94, %r54;
	and.b32  	%r55, %r92, 1048575;
	or.b32  	%r56, %r55, 1072693248;
	mov.b64 	%fd143, {%r93, %r56};
	setp.lt.u32 	%p7, %r56, 1073127583;
	@%p7 bra 	$L__BB2_9;
	{
	.reg .b32 %temp; 
	mov.b64 	{%r57, %temp}, %fd143;
	}
	{
	.reg .b32 %temp; 
	mov.b64 	{%temp, %r58}, %fd143;
	}
	add.s32 	%r59, %r58, -1048576;
	mov.b64 	%fd143, {%r57, %r59};
	add.s32 	%r95, %r95, 1;
$L__BB2_9:
	add.f64 	%fd34, %fd143, 0dBFF0000000000000;
	add.f64 	%fd35, %fd143, 0d3FF0000000000000;
	rcp.approx.ftz.f64 	%fd36, %fd35;
	neg.f64 	%fd37, %fd35;
	fma.rn.f64 	%fd38, %fd37, %fd36, 0d3FF0000000000000;
	fma.rn.f64 	%fd39, %fd38, %fd38, %fd38;
	fma.rn.f64 	%fd40, %fd39, %fd36, %fd36;
	mul.f64 	%fd41, %fd34, %fd40;
	fma.rn.f64 	%fd42, %fd34, %fd40, %fd41;
	mul.f64 	%fd43, %fd42, %fd42;
	fma.rn.f64 	%fd44, %fd43, 0d3EB1380B3AE80F1E, 0d3ED0EE258B7A8B04;
	fma.rn.f64 	%fd45, %fd44, %fd43, 0d3EF3B2669F02676F;
	fma.rn.f64 	%fd46, %fd45, %fd43, 0d3F1745CBA9AB0956;
	fma.rn.f64 	%fd47, %fd46, %fd43, 0d3F3C71C72D1B5154;
	fma.rn.f64 	%fd48, %fd47, %fd43, 0d3F624924923BE72D;
	fma.rn.f64 	%fd49, %fd48, %fd43, 0d3F8999999999A3C4;
	fma.rn.f64 	%fd50, %fd49, %fd43, 0d3FB5555555555554;
	sub.f64 	%fd51, %fd34, %fd42;
	add.f64 	%fd52, %fd51, %fd51;
	neg.f64 	%fd53, %fd42;
	fma.rn.f64 	%fd54, %fd53, %fd34, %fd52;
	mul.f64 	%fd55, %fd40, %fd54;
	mul.f64 	%fd56, %fd43, %fd50;
	fma.rn.f64 	%fd57, %fd56, %fd42, %fd55;
	xor.b32  	%r60, %r95, -2147483648;
	mov.b32 	%r61, 1127219200;
	mov.b64 	%fd58, {%r60, %r61};
	sub.f64 	%fd59, %fd58, %fd1;
	fma.rn.f64 	%fd60, %fd59, 0d3FE62E42FEFA39EF, %fd42;
	fma.rn.f64 	%fd61, %fd59, 0dBFE62E42FEFA39EF, %fd60;
	sub.f64 	%fd62, %fd61, %fd42;
	sub.f64 	%fd63, %fd57, %fd62;
	fma.rn.f64 	%fd64, %fd59, 0d3C7ABC9E3B39803F, %fd63;
	add.f64 	%fd144, %fd60, %fd64;
	bra.uni 	$L__BB2_11;
$L__BB2_10:
	fma.rn.f64 	%fd33, %fd142, 0d7FF0000000000000, 0d7FF0000000000000;
	{
	.reg .b32 %temp; 
	mov.b64 	{%temp, %r52}, %fd142;
	}
	and.b32  	%r53, %r52, 2147483647;
	setp.eq.s32 	%p6, %r53, 0;
	selp.f64 	%fd144, 0dFFF0000000000000, %fd33, %p6;
$L__BB2_11:
	cvt.f64.f32 	%fd65, %f2;
	mul.f64 	%fd66, %fd144, %fd65;
	cvt.f64.f32 	%fd67, %f18;
	sub.f64 	%fd68, %fd67, %fd66;
	cvt.rn.f32.f64 	%f3, %fd68;
	ld.global.f32 	%f4, [%rd6];
	ld.global.f32 	%f14, [%rd5];
	cvt.f64.f32 	%fd69, %f14;
	max.f64 	%fd145, %fd69, 0d3EB0C6F7A0B5ED8D;
	{
	.reg .b32 %temp; 
	mov.b64 	{%temp, %r96}, %fd145;
	}
	{
	.reg .b32 %temp; 
	mov.b64 	{%r97, %temp}, %fd145;
	}
	setp.gt.s32 	%p8, %r96, 1048575;
	mov.b32 	%r98, -1023;
	@%p8 bra 	$L__BB2_13;
	mul.f64 	%fd145, %fd145, 0d4350000000000000;
	{
	.reg .b32 %temp; 
	mov.b64 	{%temp, %r96}, %fd145;
	}
	{
	.reg .b32 %temp; 
	mov.b64 	{%r97, %temp}, %fd145;
	}
	mov.b32 	%r98, -1077;
$L__BB2_13:
	add.s32 	%r64, %r96, -1;
	setp.lt.u32 	%p9, %r64, 2146435071;
	@%p9 bra 	$L__BB2_15;
	fma.rn.f64 	%fd70, %fd145, 0d7FF0000000000000, 0d7FF0000000000000;
	{
	.reg .b32 %temp; 
	mov.b64 	{%temp, %r65}, %fd145;
	}
	and.b32  	%r66, %r65, 2147483647;
	setp.eq.s32 	%p10, %r66, 0;
	selp.f64 	%fd147, 0dFFF0000000000000, %fd70, %p10;
	bra.uni 	$L__BB2_18;
$L__BB2_15:
	shr.u32 	%r67, %r96, 20;
	add.s32 	%r99, %r98, %r67;
	and.b32  	%r68, %r96, 1048575;
	or.b32  	%r69, %r68, 1072693248;
	mov.b64 	%fd146, {%r97, %r69};
	setp.lt.u32 	%p11, %r69, 1073127583;
	@%p11 bra 	$L__BB2_17;
	{
	.reg .b32 %temp; 
	mov.b64 	{%r70, %temp}, %fd146;
	}
	{
	.reg .b32 %temp; 
	mov.b64 	{%temp, %r71}, %fd146;
	}
	add.s32 	%r72, %r71, -1048576;
	mov.b64 	%fd146, {%r70, %r72};
	add.s32 	%r99, %r99, 1;
$L__BB2_17:
	add.f64 	%fd71, %fd146, 0dBFF0000000000000;
	add.f64 	%fd72, %fd146, 0d3FF0000000000000;
	rcp.approx.ftz.f64 	%fd73, %fd72;
	neg.f64 	%fd74, %fd72;
	fma.rn.f64 	%fd75, %fd74, %fd73, 0d3FF0000000000000;
	fma.rn.f64 	%fd76, %fd75, %fd75, %fd75;
	fma.rn.f64 	%fd77, %fd76, %fd73, %fd73;
	mul.f64 	%fd78, %fd71, %fd77;
	fma.rn.f64 	%fd79, %fd71, %fd77, %fd78;
	mul.f64 	%fd80, %fd79, %fd79;
	fma.rn.f64 	%fd81, %fd80, 0d3EB1380B3AE80F1E, 0d3ED0EE258B7A8B04;
	fma.rn.f64 	%fd82, %fd81, %fd80, 0d3EF3B2669F02676F;
	fma.rn.f64 	%fd83, %fd82, %fd80, 0d3F1745CBA9AB0956;
	fma.rn.f64 	%fd84, %fd83, %fd80, 0d3F3C71C72D1B5154;
	fma.rn.f64 	%fd85, %fd84, %fd80, 0d3F624924923BE72D;
	fma.rn.f64 	%fd86, %fd85, %fd80, 0d3F8999999999A3C4;
	fma.rn.f64 	%fd87, %fd86, %fd80, 0d3FB5555555555554;
	sub.f64 	%fd88, %fd71, %fd79;
	add.f64 	%fd89, %fd88, %fd88;
	neg.f64 	%fd90, %fd79;
	fma.rn.f64 	%fd91, %fd90, %fd71, %fd89;
	mul.f64 	%fd92, %fd77, %fd91;
	mul.f64 	%fd93, %fd80, %fd87;
	fma.rn.f64 	%fd94, %fd93, %fd79, %fd92;
	xor.b32  	%r73, %r99, -2147483648;
	mov.b32 	%r74, 1127219200;
	mov.b64 	%fd95, {%r73, %r74};
	sub.f64 	%fd96, %fd95, %fd1;
	fma.rn.f64 	%fd97, %fd96, 0d3FE62E42FEFA39EF, %fd79;
	fma.rn.f64 	%fd98, %fd96, 0dBFE62E42FEFA39EF, %fd97;
	sub.f64 	%fd99, %fd98, %fd79;
	sub.f64 	%fd100, %fd94, %fd99;
	fma.rn.f64 	%fd101, %fd96, 0d3C7ABC9E3B39803F, %fd100;
	add.f64 	%fd147, %fd97, %fd101;
$L__BB2_18:
	cvt.f64.f32 	%fd102, %f4;
	mul.f64 	%fd103, %fd147, %fd102;
	cvt.f64.f32 	%fd104, %f3;
	sub.f64 	%fd105, %fd104, %fd103;
	cvt.rn.f32.f64 	%f18, %fd105;
	add.s32 	%r91, %r91, 2;
	add.s32 	%r90, %r90, 2;
	setp.ne.s32 	%p12, %r91, 0;
	@%p12 bra 	$L__BB2_4;
	cvt.f64.f32 	%fd148, %f18;
	and.b32  	%r100, %r40, 2147483646;
$L__BB2_20:
	and.b32  	%r75, %r40, 1;
	setp.eq.b32 	%p13, %r75, 1;
	not.pred 	%p14, %p13;
	@%p14 bra 	$L__BB2_29;
	add.s32 	%r77, %r100, %r2;
	mul.wide.s32 	%rd11, %r77, 4;
	add.s64 	%rd12, %rd2, %rd11;
	ld.global.f32 	%f7, [%rd12];
	add.s64 	%rd13, %rd1, %rd11;
	ld.global.f32 	%f15, [%rd13];
	cvt.f64.f32 	%fd106, %f15;
	max.f64 	%fd149, %fd106, 0d3EB0C6F7A0B5ED8D;
	{
	.reg .b32 %temp; 
	mov.b64 	{%temp, %r101}, %fd149;
	}
	{
	.reg .b32 %temp; 
	mov.b64 	{%r102, %temp}, %fd149;
	}
	setp.gt.s32 	%p15, %r101, 1048575;
	mov.b32 	%r103, -1023;
	@%p15 bra 	$L__BB2_23;
	mul.f64 	%fd149, %fd149, 0d4350000000000000;
	{
	.reg .b32 %temp; 
	mov.b64 	{%temp, %r101}, %fd149;
	}
	{
	.reg .b32 %temp; 
	mov.b64 	{%r102, %temp}, %fd149;
	}
	mov.b32 	%r103, -1077;
$L__BB2_23:
	add.s32 	%r79, %r101, -1;
	setp.lt.u32 	%p16, %r79, 2146435071;
	@%p16 bra 	$L__BB2_25;
	fma.rn.f64 	%fd107, %fd149, 0d7FF0000000000000, 0d7FF0000000000000;
	{
	.reg .b32 %temp; 
	mov.b64 	{%temp, %r80}, %fd149;
	}
	and.b32  	%r81, %r80, 2147483647;
	setp.eq.s32 	%p17, %r81, 0;
	selp.f64 	%fd151, 0dFFF0000000000000, %fd107, %p17;
	bra.uni 	$L__BB2_28;
$L__BB2_25:
	shr.u32 	%r82, %r101, 20;
	add.s32 	%r104, %r103, %r82;
	and.b32  	%r83, %r101, 1048575;
	or.b32  	%r84, %r83, 1072693248;
	mov.b64 	%fd150, {%r102, %r84};
	setp.lt.u32 	%p18, %r84, 1073127583;
	@%p18 bra 	$L__BB2_27;
	{
	.reg .b32 %temp; 
	mov.b64 	{%r85, %temp}, %fd150;
	}
	{
	.reg .b32 %temp; 
	mov.b64 	{%temp, %r86}, %fd150;
	}
	add.s32 	%r87, %r86, -1048576;
	mov.b64 	%fd150, {%r85, %r87};
	add.s32 	%r104, %r104, 1;
$L__BB2_27:
	add.f64 	%fd108, %fd150, 0dBFF0000000000000;
	add.f64 	%fd109, %fd150, 0d3FF0000000000000;
	rcp.approx.ftz.f64 	%fd110, %fd109;
	neg.f64 	%fd111, %fd109;
	fma.rn.f64 	%fd112, %fd111, %fd110, 0d3FF0000000000000;
	fma.rn.f64 	%fd113, %fd112, %fd112, %fd112;
	fma.rn.f64 	%fd114, %fd113, %fd110, %fd110;
	mul.f64 	%fd115, %fd108, %fd114;
	fma.rn.f64 	%fd116, %fd108, %fd114, %fd115;
	mul.f64 	%fd117, %fd116, %fd116;
	fma.rn.f64 	%fd118, %fd117, 0d3EB1380B3AE80F1E, 0d3ED0EE258B7A8B04;
	fma.rn.f64 	%fd119, %fd118, %fd117, 0d3EF3B2669F02676F;
	fma.rn.f64 	%fd120, %fd119, %fd117, 0d3F1745CBA9AB0956;
	fma.rn.f64 	%fd121, %fd120, %fd117, 0d3F3C71C72D1B5154;
	fma.rn.f64 	%fd122, %fd121, %fd117, 0d3F624924923BE72D;
	fma.rn.f64 	%fd123, %fd122, %fd117, 0d3F8999999999A3C4;
	fma.rn.f64 	%fd124, %fd123, %fd117, 0d3FB5555555555554;
	sub.f64 	%fd125, %fd108, %fd116;
	add.f64 	%fd126, %fd125, %fd125;
	neg.f64 	%fd127, %fd116;
	fma.rn.f64 	%fd128, %fd127, %fd108, %fd126;
	mul.f64 	%fd129, %fd114, %fd128;
	mul.f64 	%fd130, %fd117, %fd124;
	fma.rn.f64 	%fd131, %fd130, %fd116, %fd129;
	xor.b32  	%r88, %r104, -2147483648;
	mov.b32 	%r89, 1127219200;
	mov.b64 	%fd132, {%r88, %r89};
	sub.f64 	%fd133, %fd132, %fd1;
	fma.rn.f64 	%fd134, %fd133, 0d3FE62E42FEFA39EF, %fd116;
	fma.rn.f64 	%fd135, %fd133, 0dBFE62E42FEFA39EF, %fd134;
	sub.f64 	%fd136, %fd135, %fd116;
	sub.f64 	%fd137, %fd131, %fd136;
	fma.rn.f64 	%fd138, %fd133, 0d3C7ABC9E3B39803F, %fd137;
	add.f64 	%fd151, %fd134, %fd138;
$L__BB2_28:
	cvt.f64.f32 	%fd139, %f7;
	mul.f64 	%fd140, %fd151, %fd139;
	sub.f64 	%fd141, %fd148, %fd140;
	cvt.rn.f32.f64 	%f18, %fd141;
$L__BB2_29:
	cvta.to.global.u64 	%rd14, %rd7;
	mul.wide.s32 	%rd15, %r1, 4;
	add.s64 	%rd16, %rd14, %rd15;
	st.global.f32 	[%rd16], %f18;
$L__BB2_30:
	ret;

}


// ===== COMPILED SASS (sm_100) =====

	.target	sm_100

	.elftype	@"ET_EXEC"


//--------------------- .note.nv.tkinfo           --------------------------
	.section	.note.nv.tkinfo,"",@"SHT_NOTE"
	.sectionflags	@"SHF_NOTE_NV_TKINFO"
	.tkinfo
        /*0018*/ 	.word	0x00000002
        /*0030*/ 	.string	""
        /*0030*/ 	.string	"ptxas"
        /*0030*/ 	.string	"Cuda compilation tools, release 13.0, V13.0.88"
        /*0030*/ 	.string	"Build cuda_13.0.r13.0/compiler.36424714_0"
        /*0030*/ 	.string	"-arch sm_100 -m 64 "



//--------------------- .note.nv.cuinfo           --------------------------
	.section	.note.nv.cuinfo,"",@"SHT_NOTE"
	.sectionflags	@"SHF_NOTE_NV_CUINFO"
        /*0018*/ 	.short	0x0002
        /*001a*/ 	.short	0x0064
        /*001c*/ 	.short	0x0082
	.zero		2


//--------------------- .nv.info                  --------------------------
	.section	.nv.info,"",@"SHT_CUDA_INFO"
	.align	4


	//----- nvinfo : EIATTR_REGCOUNT
	.align		4
        /*0000*/ 	.byte	0x04, 0x2f
        /*0002*/ 	.short	(.L_10 - .L_9)
	.align		4
.L_9:
        /*0004*/ 	.word	index@(_Z11init_matrixPfii)
        /*0008*/ 	.word	0x00000020


	//----- nvinfo : EIATTR_FRAME_SIZE
	.align		4
.L_10:
        /*000c*/ 	.byte	0x04, 0x11
        /*000e*/ 	.short	(.L_12 - .L_11)
	.align		4
.L_11:
        /*0010*/ 	.word	index@($__internal_1_$__cuda_sm3x_div_rn_noftz_f32_slowpath)
        /*0014*/ 	.word	0x00000030


	//----- nvinfo : EIATTR_FRAME_SIZE
	.align		4
.L_12:
        /*0018*/ 	.byte	0x04, 0x11
        /*001a*/ 	.short	(.L_14 - .L_13)
	.align		4
.L_13:
        /*001c*/ 	.word	index@($__internal_0_$__cuda_sm20_sqrt_rn_f32_slowpath)
        /*0020*/ 	.word	0x00000030


	//----- nvinfo : EIATTR_FRAME_SIZE
	.align		4
.L_14:
        /*0024*/ 	.byte	0x04, 0x11
        /*0026*/ 	.short	(.L_16 - .L_15)
	.align		4
.L_15:
        /*0028*/ 	.word	index@(_Z11init_matrixPfii)
        /*002c*/ 	.word	0x00000030


	//----- nvinfo : EIATTR_REGCOUNT
	.align		4
.L_16:
        /*0030*/ 	.byte	0x04, 0x2f
        /*0032*/ 	.short	(.L_18 - .L_17)
	.align		4
.L_17:
        /*0034*/ 	.word	index@(_Z21init_zero_one_uniformPfii)
        /*0038*/ 	.word	0x00000020


	//----- nvinfo : EIATTR_FRAME_SIZE
	.align		4
.L_18:
        /*003c*/ 	.byte	0x04, 0x11
        /*003e*/ 	.short	(.L_20 - .L_19)
	.align		4
.L_19:
        /*0040*/ 	.word	index@(_Z21init_zero_one_uniformPfii)
        /*0044*/ 	.word	0x00000030


	//----- nvinfo : EIATTR_REGCOUNT
	.align		4
.L_20:
        /*0048*/ 	.byte	0x04, 0x2f
        /*004a*/ 	.short	(.L_22 - .L_21)
	.align		4
.L_21:
        /*004c*/ 	.word	index@(_Z13cross_entropyPfS_S_ii)
        /*0050*/ 	.word	0x0000001c


	//----- nvinfo : EIATTR_FRAME_SIZE
	.align		4
.L_22:
        /*0054*/ 	.byte	0x04, 0x11
        /*0056*/ 	.short	(.L_24 - .L_23)
	.align		4
.L_23:
        /*0058*/ 	.word	index@(_Z13cross_entropyPfS_S_ii)
        /*005c*/ 	.word	0x00000000


	//----- nvinfo : EIATTR_MIN_STACK_SIZE
	.align		4
.L_24:
        /*0060*/ 	.byte	0x04, 0x12
        /*0062*/ 	.short	(.L_26 - .L_25)
	.align		4
.L_25:
        /*0064*/ 	.word	index@(_Z13cross_entropyPfS_S_ii)
        /*0068*/ 	.word	0x00000000


	//----- nvinfo : EIATTR_MIN_STACK_SIZE
	.align		4
.L_26:
        /*006c*/ 	.byte	0x04, 0x12
        /*006e*/ 	.short	(.L_28 - .L_27)
	.align		4
.L_27:
        /*0070*/ 	.word	index@(_Z21init_zero_one_uniformPfii)
        /*0074*/ 	.word	0x00000030


	//----- nvinfo : EIATTR_MIN_STACK_SIZE
	.align		4
.L_28:
        /*0078*/ 	.byte	0x04, 0x12
        /*007a*/ 	.short	(.L_30 - .L_29)
	.align		4
.L_29:
        /*007c*/ 	.word	index@(_Z11init_matrixPfii)
        /*0080*/ 	.word	0x00000030
.L_30:


//--------------------- .nv.compat                --------------------------
	.section	.nv.compat,"",@"SHT_CUDA_COMPAT_INFO"
	.align	4
        /*0000*/ 	.byte	0x02, 0x09, 0x00, 0x00, 0x02, 0x02, 0x01, 0x00, 0x02, 0x05, 0x05, 0x00, 0x03, 0x07, 0x01, 0x01
        /*0010*/ 	.byte	0x02, 0x03, 0x00, 0x00, 0x02, 0x06, 0x01, 0x00, 0x04, 0x0b, 0x08, 0x00, 0x01, 0x00, 0x00, 0x00
        /*0020*/ 	.byte	0x00, 0x00, 0x00, 0x00


//--------------------- .nv.info._Z13cross_entropyPfS_S_ii --------------------------
	.section	.nv.info._Z13cross_entropyPfS_S_ii,"",@"SHT_CUDA_INFO"
	.sectionflags	@""
	.align	4


	//----- nvinfo : EIATTR_CUDA_API_VERSION
	.align		4
        /*0000*/ 	.byte	0x04, 0x37
        /*0002*/ 	.short	(.L_32 - .L_31)
.L_31:
        /*0004*/ 	.word	0x00000082


	//----- nvinfo : EIATTR_KPARAM_INFO
	.align		4
.L_32:
        /*0008*/ 	.byte	0x04, 0x17
        /*000a*/ 	.short	(.L_34 - .L_33)
.L_33:
        /*000c*/ 	.word	0x00000000
        /*0010*/ 	.short	0x0004
        /*0012*/ 	.short	0x001c
        /*0014*/ 	.byte	0x00, 0xf0, 0x11, 0x00


	//----- nvinfo : EIATTR_KPARAM_INFO
	.align		4
.L_34:
        /*0018*/ 	.byte	0x04, 0x17
        /*001a*/ 	.short	(.L_36 - .L_35)
.L_35:
        /*001c*/ 	.word	0x00000000
        /*0020*/ 	.short	0x0003
        /*0022*/ 	.short	0x0018
        /*0024*/ 	.byte	0x00, 0xf0, 0x11, 0x00


	//----- nvinfo : EIATTR_KPARAM_INFO
	.align		4
.L_36:
        /*0028*/ 	.byte	0x04, 0x17
        /*002a*/ 	.short	(.L_38 - .L_37)
.L_37:
        /*002c*/ 	.word	0x00000000
        /*0030*/ 	.short	0x0002
        /*0032*/ 	.short	0x0010
        /*0034*/ 	.byte	0x00, 0xf5, 0x21, 0x00


	//----- nvinfo : EIATTR_KPARAM_INFO
	.align		4
.L_38:
        /*0038*/ 	.byte	0x04, 0x17
        /*003a*/ 	.short	(.L_40 - .L_39)
.L_39:
        /*003c*/ 	.word	0x00000000
        /*0040*/ 	.short	0x0001
        /*0042*/ 	.short	0x0008
        /*0044*/ 	.byte	0x00, 0xf5, 0x21, 0x00


	//----- nvinfo : EIATTR_KPARAM_INFO
	.align		4
.L_40:
        /*0048*/ 	.byte	0x04, 0x17
        /*004a*/ 	.short	(.L_42 - .L_41)
.L_41:
        /*004c*/ 	.word	0x00000000
        /*0050*/ 	.short	0x0000
        /*0052*/ 	.short	0x0000
        /*0054*/ 	.byte	0x00, 0xf5, 0x21, 0x00


	//----- nvinfo : EIATTR_SPARSE_MMA_MASK
	.align		4
.L_42:
        /*0058*/ 	.byte	0x03, 0x50
        /*005a*/ 	.short	0x0000


	//----- nvinfo : EIATTR_MAXREG_COUNT
	.align		4
        /*005c*/ 	.byte	0x03, 0x1b
        /*005e*/ 	.short	0x00ff


	//----- nvinfo : EIATTR_MERCURY_ISA_VERSION
	.align		4
        /*0060*/ 	.byte	0x03, 0x5f
        /*0062*/ 	.short	0x0101


	//----- nvinfo : EIATTR_VRC_CTA_INIT_COUNT
	.align		4
        /*0064*/ 	.byte	0x02, 0x4a
	.zero		1
	.zero		1


	//----- nvinfo : EIATTR_EXIT_INSTR_OFFSETS
	.align		4
        /*0068*/ 	.byte	0x04, 0x1c
        /*006a*/ 	.short	(.L_44 - .L_43)


	//   ....[0]....
.L_43:
        /*006c*/ 	.word	0x00000070


	//   ....[1]....
        /*0070*/ 	.word	0x00001610


	//----- nvinfo : EIATTR_CRS_STACK_SIZE
	.align		4
.L_44:
        /*0074*/ 	.byte	0x04, 0x1e
        /*0076*/ 	.short	(.L_46 - .L_45)
.L_45:
        /*0078*/ 	.word	0x00000000


	//----- nvinfo : EIATTR_CBANK_PARAM_SIZE
	.align		4
.L_46:
        /*007c*/ 	.byte	0x03, 0x19
        /*007e*/ 	.short	0x0020


	//----- nvinfo : EIATTR_PARAM_CBANK
	.align		4
        /*0080*/ 	.byte	0x04, 0x0a
        /*0082*/ 	.short	(.L_48 - .L_47)
	.align		4
.L_47:
        /*0084*/ 	.word	index@(.nv.constant0._Z13cross_entropyPfS_S_ii)
        /*0088*/ 	.short	0x0380
        /*008a*/ 	.short	0x0020


	//----- nvinfo : EIATTR_SW_WAR
	.align		4
.L_48:
        /*008c*/ 	.byte	0x04, 0x36
        /*008e*/ 	.short	(.L_50 - .L_49)
.L_49:
        /*0090*/ 	.word	0x00000008
.L_50:


//--------------------- .nv.info._Z21init_zero_one_uniformPfii --------------------------
	.section	.nv.info._Z21init_zero_one_uniformPfii,"",@"SHT_CUDA_INFO"
	.sectionflags	@""
	.align	4


	//----- nvinfo : EIATTR_CUDA_API_VERSION
	.align		4
        /*0000*/ 	.byte	0x04, 0x37
        /*0002*/ 	.short	(.L_52 - .L_51)
.L_51:
        /*0004*/ 	.word	0x00000082


	//----- nvinfo : EIATTR_KPARAM_INFO
	.align		4
.L_52:
        /*0008*/ 	.byte	0x04, 0x17
        /*000a*/ 	.short	(.L_54 - .L_53)
.L_53:
        /*000c*/ 	.word	0x00000000
        /*0010*/ 	.short	0x0002
        /*0012*/ 	.short	0x000c
        /*0014*/ 	.byte	0x00, 0xf0, 0x11, 0x00


	//----- nvinfo : EIATTR_KPARAM_INFO
	.align		4
.L_54:
        /*0018*/ 	.byte	0x04, 0x17
        /*001a*/ 	.short	(.L_56 - .L_55)
.L_55:
        /*001c*/ 	.word	0x00000000
        /*0020*/ 	.short	0x0001
        /*0022*/ 	.short	0x0008
        /*0024*/ 	.byte	0x00, 0xf0, 0x11, 0x00


	//----- nvinfo : EIATTR_KPARAM_INFO
	.align		4
.L_56:
        /*0028*/ 	.byte	0x04, 0x17
        /*002a*/ 	.short	(.L_58 - .L_57)
.L_57:
        /*002c*/ 	.word	0x00000000
        /*0030*/ 	.short	0x0000
        /*0032*/ 	.short	0x0000
        /*0034*/ 	.byte	0x00, 0xf5, 0x21, 0x00


	//----- nvinfo : EIATTR_SPARSE_MMA_MASK
	.align		4
.L_58:
        /*0038*/ 	.byte	0x03, 0x50
        /*003a*/ 	.short	0x0000


	//----- nvinfo : EIATTR_MAXREG_COUNT
	.align		4
        /*003c*/ 	.byte	0x03, 0x1b
        /*003e*/ 	.short	0x00ff


	//----- nvinfo : EIATTR_MERCURY_ISA_VERSION
	.align		4
        /*0040*/ 	.byte	0x03, 0x5f
        /*0042*/ 	.short	0x0101


	//----- nvinfo : EIATTR_VRC_CTA_INIT_COUNT
	.align		4
        /*0044*/ 	.byte	0x02, 0x4a
	.zero		1
	.zero		1


	//----- nvinfo : EIATTR_EXIT_INSTR_OFFSETS
	.align		4
        /*0048*/ 	.byte	0x04, 0x1c
        /*004a*/ 	.short	(.L_60 - .L_59)


	//   ....[0]....
.L_59:
        /*004c*/ 	.word	0x000000d0


	//   ....[1]....
        /*0050*/ 	.word	0x000027f0


	//----- nvinfo : EIATTR_CRS_STACK_SIZE
	.align		4
.L_60:
        /*0054*/ 	.byte	0x04, 0x1e
        /*0056*/ 	.short	(.L_62 - .L_61)
.L_61:
        /*0058*/ 	.word	0x00000000


	//----- nvinfo : EIATTR_CBANK_PARAM_SIZE
	.align		4
.L_62:
        /*005c*/ 	.byte	0x03, 0x19
        /*005e*/ 	.short	0x0010


	//----- nvinfo : EIATTR_PARAM_CBANK
	.align		4
        /*0060*/ 	.byte	0x04, 0x0a
        /*0062*/ 	.short	(.L_64 - .L_63)
	.align		4
.L_63:
        /*0064*/ 	.word	index@(.nv.constant0._Z21init_zero_one_uniformPfii)
        /*0068*/ 	.short	0x0380
        /*006a*/ 	.short	0x0010


	//----- nvinfo : EIATTR_SW_WAR
	.align		4
.L_64:
        /*006c*/ 	.byte	0x04, 0x36
        /*006e*/ 	.short	(.L_66 - .L_65)
.L_65:
        /*0070*/ 	.word	0x00000008
.L_66:


//--------------------- .nv.info._Z11init_matrixPfii --------------------------
	.section	.nv.info._Z11init_matrixPfii,"",@"SHT_CUDA_INFO"
	.sectionflags	@""
	.align	4


	//----- nvinfo : EIATTR_CUDA_API_VERSION
	.align		4
        /*0000*/ 	.byte	0x04, 0x37
        /*0002*/ 	.short	(.L_68 - .L_67)
.L_67:
        /*0004*/ 	.word	0x00000082


	//----- nvinfo : EIATTR_KPARAM_INFO
	.align		4
.L_68:
        /*0008*/ 	.byte	0x04, 0x17
        /*000a*/ 	.short	(.L_70 - .L_69)
.L_69:
        /*000c*/ 	.word	0x00000000
        /*0010*/ 	.short	0x0002
        /*0012*/ 	.short	0x000c
        /*0014*/ 	.byte	0x00, 0xf0, 0x11, 0x00


	//----- nvinfo : EIATTR_KPARAM_INFO
	.align		4
.L_70:
        /*0018*/ 	.byte	0x04, 0x17
        /*001a*/ 	.short	(.L_72 - .L_71)
.L_71:
        /*001c*/ 	.word	0x00000000
        /*0020*/ 	.short	0x0001
        /*0022*/ 	.short	0x0008
        /*0024*/ 	.byte	0x00, 0xf0, 0x11, 0x00


	//----- nvinfo : EIATTR_KPARAM_INFO
	.align		4
.L_72:
        /*0028*/ 	.byte	0x04, 0x17
        /*002a*/ 	.short	(.L_74 - .L_73)
.L_73:
        /*002c*/ 	.word	0x00000000
        /*0030*/ 	.short	0x0000
        /*0032*/ 	.short	0x0000
        /*0034*/ 	.byte	0x00, 0xf5, 0x21, 0x00


	//----- nvinfo : EIATTR_SPARSE_MMA_MASK
	.align		4
.L_74:
        /*0038*/ 	.byte	0x03, 0x50
        /*003a*/ 	.short	0x0000


	//----- nvinfo : EIATTR_MAXREG_COUNT
	.align		4
        /*003c*/ 	.byte	0x03, 0x1b
        /*003e*/ 	.short	0x00ff


	//----- nvinfo : EIATTR_MERCURY_ISA_VERSION
	.align		4
        /*0040*/ 	.byte	0x03, 0x5f
        /*0042*/ 	.short	0x0101


	//----- nvinfo : EIATTR_VRC_CTA_INIT_COUNT
	.align		4
        /*0044*/ 	.byte	0x02, 0x4a
	.zero		1
	.zero		1


	//----- nvinfo : EIATTR_EXIT_INSTR_OFFSETS
	.align		4
        /*0048*/ 	.byte	0x04, 0x1c
        /*004a*/ 	.short	(.L_76 - .L_75)


	//   ....[0]....
.L_75:
        /*004c*/ 	.word	0x000000d0


	//   ....[1]....
        /*0050*/ 	.word	0x00002d90


	//----- nvinfo : EIATTR_CRS_STACK_SIZE
	.align		4
.L_76:
        /*0054*/ 	.byte	0x04, 0x1e
        /*0056*/ 	.short	(.L_78 - .L_77)
.L_77:
        /*0058*/ 	.word	0x00000000


	//----- nvinfo : EIATTR_CBANK_PARAM_SIZE
	.align		4
.L_78:
        /*005c*/ 	.byte	0x03, 0x19
        /*005e*/ 	.short	0x0010


	//----- nvinfo : EIATTR_PARAM_CBANK
	.align		4
        /*0060*/ 	.byte	0x04, 0x0a
        /*0062*/ 	.short	(.L_80 - .L_79)
	.align		4
.L_79:
        /*0064*/ 	.word	index@(.nv.constant0._Z11init_matrixPfii)
        /*0068*/ 	.short	0x0380
        /*006a*/ 	.short	0x0010


	//----- nvinfo : EIATTR_SW_WAR
	.align		4
.L_80:
        /*006c*/ 	.byte	0x04, 0x36
        /*006e*/ 	.short	(.L_82 - .L_81)
.L_81:
        /*0070*/ 	.word	0x00000008
.L_82:


//--------------------- .nv.callgraph             --------------------------
	.section	.nv.callgraph,"",@"SHT_CUDA_CALLGRAPH"
	.align	4
	.sectionentsize	8
	.align		4
        /*0000*/ 	.word	0x00000000
	.align		4
        /*0004*/ 	.word	0xffffffff
	.align		4
        /*0008*/ 	.word	0x00000000
	.align		4
        /*000c*/ 	.word	0xfffffffe
	.align		4
        /*0010*/ 	.word	0x00000000
	.align		4
        /*0014*/ 	.word	0xfffffffd
	.align		4
        /*0018*/ 	.word	0x00000000
	.align		4
        /*001c*/ 	.word	0xfffffffc


//--------------------- .nv.constant4             --------------------------
	.section	.nv.constant4,"a",@progbits
	.align	8
	.align		8
.nv.constant4:
        /*0000*/ 	.dword	precalc_xorwow_matrix
	.align		8
        /*0008*/ 	.dword	precalc_xorwow_offset_matrix
	.align		8
        /*0010*/ 	.dword	mrg32k3aM1
	.align		8
        /*0018*/ 	.dword	mrg32k3aM2
	.align		8
        /*0020*/ 	.dword	mrg32k3aM1SubSeq
	.align		8
        /*0028*/ 	.dword	mrg32k3aM2SubSeq
	.align		8
        /*0030*/ 	.dword	mrg32k3aM1Seq
	.align		8
        /*0038*/ 	.dword	mrg32k3aM2Seq


//--------------------- .nv.constant3             --------------------------
	.section	.nv.constant3,"a",@progbits
	.align	8
.nv.constant3:
	.type		__cr_lgamma_table,@object
	.size		__cr_lgamma_table,(.L_8 - __cr_lgamma_table)
__cr_lgamma_table:
        /*0000*/ 	.byte	0x00, 0x00, 0x00, 0x00, 0x00, 0x00, 0x00, 0x00, 0x00, 0x00, 0x00, 0x00, 0x00, 0x00, 0x00, 0x00
        /*0010*/ 	.byte	0xef, 0x39, 0xfa, 0xfe, 0x42, 0x2e, 0xe6, 0x3f, 0x02, 0x20, 0x2a, 0xfa, 0x0b, 0xab, 0xfc, 0x3f
        /*0020*/ 	.byte	0xf9, 0x2c, 0x92, 0x7c, 0xa7, 0x6c, 0x09, 0x40, 0xc9, 0x79, 0x44, 0x3c, 0x64, 0x26, 0x13, 0x40
        /*0030*/ 	.byte	0xca, 0x01, 0xcf, 0x3a, 0x27, 0x51, 0x1a, 0x40, 0x30, 0xcc, 0x2d, 0xf3, 0xe1, 0x0c, 0x21, 0x40
        /*0040*/ 	.byte	0x0d, 0xb7, 0xfc, 0x82, 0x8e, 0x35, 0x25, 0x40
.L_8:


//--------------------- .text._Z13cross_entropyPfS_S_ii --------------------------
	.section	.text._Z13cross_entropyPfS_S_ii,"ax",@progbits
	.align	128
        .global         _Z13cross_entropyPfS_S_ii
        .type           _Z13cross_entropyPfS_S_ii,@function
        .size           _Z13cross_entropyPfS_S_ii,(.L_x_53 - _Z13cross_entropyPfS_S_ii)
        .other          _Z13cross_entropyPfS_S_ii,@"STO_CUDA_ENTRY STV_DEFAULT"
_Z13cross_entropyPfS_S_ii:
.text._Z13cross_entropyPfS_S_ii:
[----:B------:R-:W-:Y:S01]  /*0000*/  LDC R1, c[0x0][0x37c] ;  /* 0x0000df00ff017b82 */ /* 0x000fe20000000800 */
[----:B------:R-:W0:Y:S07]  /*0010*/  S2R R3, SR_TID.X ;  /* 0x0000000000037919 */ /* 0x000e2e0000002100 */
[----:B------:R-:W0:Y:S01]  /*0020*/  S2UR UR4, SR_CTAID.X ;  /* 0x00000000000479c3 */ /* 0x000e220000002500 */
[----:B------:R-:W1:Y:S07]  /*0030*/  LDCU UR5, c[0x0][0x398] ;  /* 0x00007300ff0577ac */ /* 0x000e6e0008000800 */
[----:B------:R-:W0:Y:S02]  /*0040*/  LDC R0, c[0x0][0x360] ;  /* 0x0000d800ff007b82 */ /* 0x000e240000000800 */
[----:B0-----:R-:W-:-:S05]  /*0050*/  IMAD R0, R0, UR4, R3 ;  /* 0x0000000400007c24 */ /* 0x001fca000f8e0203 */
[----:B-1----:R-:W-:-:S13]  /*0060*/  ISETP.GE.AND P0, PT, R0, UR5, PT ;  /* 0x0000000500007c0c */ /* 0x002fda000bf06270 */
[----:B------:R-:W-:Y:S05]  /*0070*/  @P0 EXIT ;  /* 0x000000000000094d */ /* 0x000fea0003800000 */
[----:B------:R-:W0:Y:S01]  /*0080*/  LDCU UR5, c[0x0][0x39c] ;  /* 0x00007380ff0577ac */ /* 0x000e220008000800 */
[----:B------:R-:W-:Y:S01]  /*0090*/  IMAD.MOV.U32 R20, RZ, RZ, RZ ;  /* 0x000000ffff147224 */ /* 0x000fe200078e00ff */
[----:B------:R-:W1:Y:S01]  /*00a0*/  LDCU.64 UR16, c[0x0][0x358] ;  /* 0x00006b00ff1077ac */ /* 0x000e620008000a00 */
[----:B0-----:R-:W-:-:S09]  /*00b0*/  UISETP.GE.AND UP0, UPT, UR5, 0x1, UPT ;  /* 0x000000010500788c */ /* 0x001fd2000bf06270 */
[----:B-1----:R-:W-:Y:S05]  /*00c0*/  BRA.U !UP0, `(.L_x_0) ;  /* 0x0000001508447547 */ /* 0x002fea000b800000 */
[----:B------:R-:W-:Y:S02]  /*00d0*/  UISETP.NE.AND UP0, UPT, UR5, 0x1, UPT ;  /* 0x000000010500788c */ /* 0x000fe4000bf05270 */
[----:B------:R-:W-:Y:S01]  /*00e0*/  IMAD R21, R0, UR5, RZ ;  /* 0x0000000500157c24 */ /* 0x000fe2000f8e02ff */
[----:B------:R-:W-:Y:S01]  /*00f0*/  CS2R R2, SRZ ;  /* 0x0000000000027805 */ /* 0x000fe2000001ff00 */
[----:B------:R-:W-:-:S05]  /*0100*/  UMOV UR4, URZ ;  /* 0x000000ff00047c82 */ /* 0x000fca0008000000 */
[----:B------:R-:W-:Y:S05]  /*0110*/  BRA.U !UP0, `(.L_x_1) ;  /* 0x0000000d08807547 */ /* 0x000fea000b800000 */
[----:B------:R-:W0:Y:S01]  /*0120*/  LDCU.128 UR12, c[0x0][0x380] ;  /* 0x00007000ff0c77ac */ /* 0x000e220008000c00 */
[----:B------:R-:W-:Y:S02]  /*0130*/  IMAD.MOV.U32 R20, RZ, RZ, RZ ;  /* 0x000000ffff147224 */ /* 0x000fe400078e00ff */
[----:B------:R-:W-:Y:S01]  /*0140*/  IMAD.MOV.U32 R22, RZ, RZ, R21 ;  /* 0x000000ffff167224 */ /* 0x000fe200078e0015 */
[----:B------:R-:W-:-:S04]  /*0150*/  ULOP3.LUT UR4, UR5, 0x7ffffffe, URZ, 0xc0, !UPT ;  /* 0x7ffffffe05047892 */ /* 0x000fc8000f8ec0ff */
[----:B------:R-:W-:Y:S02]  /*0160*/  UIADD3 UR6, UPT, UPT, -UR4, URZ, URZ ;  /* 0x000000ff04067290 */ /* 0x000fe4000fffe1ff */
[----:B0-----:R-:W-:Y:S02]  /*0170*/  UIADD3 UR9, UP0, UPT, UR12, 0x4, URZ ;  /* 0x000000040c097890 */ /* 0x001fe4000ff1e0ff */
[----:B------:R-:W-:Y:S02]  /*0180*/  UIADD3 UR7, UP1, UPT, UR14, 0x4, URZ ;  /* 0x000000040e077890 */ /* 0x000fe4000ff3e0ff */
[----:B------:R-:W-:Y:S02]  /*0190*/  UIADD3.X UR10, UPT, UPT, URZ, UR13, URZ, UP0, !UPT ;  /* 0x0000000dff0a7290 */ /* 0x000fe400087fe4ff */
[----:B------:R-:W-:-:S12]  /*01a0*/  UIADD3.X UR8, UPT, UPT, URZ, UR15, URZ, UP1, !UPT ;  /* 0x0000000fff087290 */ /* 0x000fd80008ffe4ff */
.L_x_7:
[----:B------:R-:W-:Y:S01]  /*01b0*/  MOV R4, UR9 ;  /* 0x0000000900047c02 */ /* 0x000fe20008000f00 */
[----:B------:R-:W-:-:S04]  /*01c0*/  IMAD.U32 R5, RZ, RZ, UR10 ;  /* 0x0000000aff057e24 */ /* 0x000fc8000f8e00ff */
[----:B------:R-:W-:-:S05]  /*01d0*/  IMAD.WIDE R4, R22, 0x4, R4 ;  /* 0x0000000416047825 */ /* 0x000fca00078e0204 */
[----:B------:R-:W2:Y:S01]  /*01e0*/  LDG.E R6, desc[UR16][R4.64+-0x4] ;  /* 0xfffffc1004067981 */ /* 0x000ea2000c1e1900 */
[----:B------:R-:W-:Y:S02]  /*01f0*/  IMAD.U32 R2, RZ, RZ, UR7 ;  /* 0x00000007ff027e24 */ /* 0x000fe4000f8e00ff */
[----:B------:R-:W-:Y:S02]  /*0200*/  IMAD.U32 R3, RZ, RZ, UR8 ;  /* 0x00000008ff037e24 */ /* 0x000fe4000f8e00ff */
[----:B------:R-:W-:-:S05]  /*0210*/  IMAD.WIDE R2, R22, 0x4, R2 ;  /* 0x0000000416027825 */ /* 0x000fca00078e0202 */
[----:B0-----:R0:W5:Y:S01]  /*0220*/  LDG.E R23, desc[UR16][R2.64+-0x4] ;  /* 0xfffffc1002177981 */ /* 0x001162000c1e1900 */
[----:B------:R-:W-:Y:S01]  /*0230*/  UMOV UR4, 0xa0b5ed8d ;  /* 0xa0b5ed8d00047882 */ /* 0x000fe20000000000 */
[----:B------:R-:W-:Y:S01]  /*0240*/  UMOV UR5, 0x3eb0c6f7 ;  /* 0x3eb0c6f700057882 */ /* 0x000fe20000000000 */
[----:B------:R-:W-:Y:S01]  /*0250*/  BSSY.RECONVERGENT B0, `(.L_x_2) ;  /* 0x000005d000007945 */ /* 0x000fe20003800200 */
[----:B------:R-:W-:Y:S01]  /*0260*/  UMOV UR11, UR5 ;  /* 0x00000005000b7c82 */ /* 0x000fe20008000000 */
[----:B------:R-:W-:Y:S01]  /*0270*/  IMAD.MOV.U32 R16, RZ, RZ, -0x3ff ;  /* 0xfffffc01ff107424 */ /* 0x000fe200078e00ff */
[----:B------:R-:W-:Y:S01]  /*0280*/  MOV R10, UR11 ;  /* 0x0000000b000a7c02 */ /* 0x000fe20008000f00 */
[----:B-12---:R-:W1:Y:S02]  /*0290*/  F2F.F64.F32 R6, R6 ;  /* 0x0000000600067310 */ /* 0x006e640000201800 */
[----:B-1----:R-:W-:Y:S01]  /*02a0*/  DSETP.MAX.AND P0, P1, R6, UR4, PT ;  /* 0x0000000406007e2a */ /* 0x002fe2000b90f000 */
[----:B------:R-:W-:-:S05]  /*02b0*/  IMAD.MOV.U32 R8, RZ, RZ, R7 ;  /* 0x000000ffff087224 */ /* 0x000fca00078e0007 */
[----:B------:R-:W-:Y:S01]  /*02c0*/  FSEL R9, R8, UR11, P0 ;  /* 0x0000000b08097c08 */ /* 0x000fe20008000000 */
[----:B------:R-:W-:Y:S02]  /*02d0*/  UMOV UR11, UR4 ;  /* 0x00000004000b7c82 */ /* 0x000fe40008000000 */
[----:B------:R-:W-:-:S05]  /*02e0*/  SEL R8, R6, UR11, P0 ;  /* 0x0000000b06087c07 */ /* 0x000fca0008000000 */
[----:B------:R-:W-:Y:S01]  /*02f0*/  @P1 LOP3.LUT R9, R10, 0x80000, RZ, 0xfc, !PT ;  /* 0x000800000a091812 */ /* 0x000fe200078efcff */
[----:B------:R-:W-:-:S03]  /*0300*/  IMAD.MOV.U32 R6, RZ, RZ, R8 ;  /* 0x000000ffff067224 */ /* 0x000fc600078e0008 */
[----:B------:R-:W-:Y:S01]  /*0310*/  ISETP.GT.AND P0, PT, R9, 0xfffff, PT ;  /* 0x000fffff0900780c */ /* 0x000fe20003f04270 */
[----:B------:R-:W-:Y:S01]  /*0320*/  IMAD.MOV.U32 R7, RZ, RZ, R9 ;  /* 0x000000ffff077224 */ /* 0x000fe200078e0009 */
[----:B------:R-:W-:-:S11]  /*0330*/  MOV R17, R9 ;  /* 0x0000000900117202 */ /* 0x000fd60000000f00 */
[----:B------:R-:W-:Y:S01]  /*0340*/  @!P0 DMUL R6, R6, 1.80143985094819840000e+16 ;  /* 0x4350000006068828 */ /* 0x000fe20000000000 */
[----:B------:R-:W-:-:S09]  /*0350*/  @!P0 MOV R16, 0xfffffbcb ;  /* 0xfffffbcb00108802 */ /* 0x000fd20000000f00 */
[----:B------:R-:W-:Y:S02]  /*0360*/  @!P0 IMAD.MOV.U32 R17, RZ, RZ, R7 ;  /* 0x000000ffff118224 */ /* 0x000fe400078e0007 */
[----:B------:R-:W-:Y:S02]  /*0370*/  @!P0 IMAD.MOV.U32 R8, RZ, RZ, R6 ;  /* 0x000000ffff088224 */ /* 0x000fe400078e0006 */
[----:B------:R-:W-:-:S05]  /*0380*/  VIADD R9, R17, 0xffffffff ;  /* 0xffffffff11097836 */ /* 0x000fca0000000000 */
[----:B------:R-:W-:-:S13]  /*0390*/  ISETP.GT.U32.AND P1, PT, R9, 0x7feffffe, PT ;  /* 0x7feffffe0900780c */ /* 0x000fda0003f24070 */
[----:B0-----:R-:W-:Y:S05]  /*03a0*/  @P1 BRA `(.L_x_3) ;  /* 0x0000000400041947 */ /* 0x001fea0003800000 */
[----:B------:R-:W-:Y:S01]  /*03b0*/  LOP3.LUT R6, R17, 0xfffff, RZ, 0xc0, !PT ;  /* 0x000fffff11067812 */ /* 0x000fe200078ec0ff */
[----:B------:R-:W-:Y:S01]  /*03c0*/  IMAD.MOV.U32 R18, RZ, RZ, -0x748574fc ;  /* 0x8b7a8b04ff127424 */ /* 0x000fe200078e00ff */
[----:B------:R-:W-:Y:S01]  /*03d0*/  UMOV UR12, 0x3ae80f1e ;  /* 0x3ae80f1e000c7882 */ /* 0x000fe20000000000 */
[----:B------:R-:W-:Y:S01]  /*03e0*/  IMAD.MOV.U32 R19, RZ, RZ, 0x3ed0ee25 ;  /* 0x3ed0ee25ff137424 */ /* 0x000fe200078e00ff */
[----:B------:R-:W-:Y:S01]  /*03f0*/  LOP3.LUT R7, R6, 0x3ff00000, RZ, 0xfc, !PT ;  /* 0x3ff0000006077812 */ /* 0x000fe200078efcff */
[----:B------:R-:W-:Y:S01]  /*0400*/  IMAD.MOV.U32 R6, RZ, RZ, R8 ;  /* 0x000000ffff067224 */ /* 0x000fe200078e0008 */
[----:B------:R-:W-:Y:S01]  /*0410*/  UMOV UR13, 0x3eb1380b ;  /* 0x3eb1380b000d7882 */ /* 0x000fe20000000000 */
[----:B------:R-:W-:Y:S01]  /*0420*/  IMAD.MOV.U32 R8, RZ, RZ, RZ ;  /* 0x000000ffff087224 */ /* 0x000fe200078e00ff */
[----:B------:R-:W-:Y:S01]  /*0430*/  ISETP.GE.U32.AND P0, PT, R7, 0x3ff6a09f, PT ;  /* 0x3ff6a09f0700780c */ /* 0x000fe20003f06070 */
[----:B------:R-:W-:Y:S01]  /*0440*/  UMOV UR14, 0x80000000 ;  /* 0x80000000000e7882 */ /* 0x000fe20000000000 */
[----:B------:R-:W-:-:S11]  /*0450*/  UMOV UR15, 0x43300000 ;  /* 0x43300000000f7882 */ /* 0x000fd60000000000 */
[----:B------:R-:W-:-:S05]  /*0460*/  @P0 VIADD R9, R7, 0xfff00000 ;  /* 0xfff0000007090836 */ /* 0x000fca0000000000 */
[----:B------:R-:W-:-:S06]  /*0470*/  @P0 MOV R7, R9 ;  /* 0x0000000900070202 */ /* 0x000fcc0000000f00 */
[C---:B------:R-:W-:Y:S02]  /*0480*/  DADD R14, R6.reuse, 1 ;  /* 0x3ff00000060e7429 */ /* 0x040fe40000000000 */
[----:B------:R-:W-:-:S04]  /*0490*/  DADD R6, R6, -1 ;  /* 0xbff0000006067429 */ /* 0x000fc80000000000 */
[----:B------:R-:W0:Y:S02]  /*04a0*/  MUFU.RCP64H R9, R15 ;  /* 0x0000000f00097308 */ /* 0x000e240000001800 */
[----:B0-----:R-:W-:-:S08]  /*04b0*/  DFMA R10, -R14, R8, 1 ;  /* 0x3ff000000e0a742b */ /* 0x001fd00000000108 */
[----:B------:R-:W-:-:S08]  /*04c0*/  DFMA R10, R10, R10, R10 ;  /* 0x0000000a0a0a722b */ /* 0x000fd0000000000a */
[----:B------:R-:W-:-:S08]  /*04d0*/  DFMA R8, R8, R10, R8 ;  /* 0x0000000a0808722b */ /* 0x000fd00000000008 */
[----:B------:R-:W-:-:S08]  /*04e0*/  DMUL R10, R6, R8 ;  /* 0x00000008060a7228 */ /* 0x000fd00000000000 */
[----:B------:R-:W-:-:S08]  /*04f0*/  DFMA R10, R6, R8, R10 ;  /* 0x00000008060a722b */ /* 0x000fd0000000000a */
[----:B------:R-:W-:-:S08]  /*0500*/  DMUL R12, R10, R10 ;  /* 0x0000000a0a0c7228 */ /* 0x000fd00000000000 */
[----:B------:R-:W-:Y:S01]  /*0510*/  DFMA R14, R12, UR12, R18 ;  /* 0x0000000c0c0e7c2b */ /* 0x000fe20008000012 */
[----:B------:R-:W-:Y:S01]  /*0520*/  UMOV UR12, 0x9f02676f ;  /* 0x9f02676f000c7882 */ /* 0x000fe20000000000 */
[----:B------:R-:W-:Y:S01]  /*0530*/  UMOV UR13, 0x3ef3b266 ;  /* 0x3ef3b266000d7882 */ /* 0x000fe20000000000 */
[----:B------:R-:W-:Y:S01]  /*0540*/  LEA.HI R18, R17, R16, RZ, 0xc ;  /* 0x0000001011127211 */ /* 0x000fe200078f60ff */
[----:B------:R-:W-:Y:S01]  /*0550*/  DADD R16, R6, -R10 ;  /* 0x0000000006107229 */ /* 0x000fe2000000080a */
[----:B------:R-:W-:Y:S02]  /*0560*/  IMAD.MOV.U32 R19, RZ, RZ, 0x43300000 ;  /* 0x43300000ff137424 */ /* 0x000fe400078e00ff */
[----:B------:R-:W-:Y:S01]  /*0570*/  @P0 IADD3 R18, PT, PT, R18, 0x1, RZ ;  /* 0x0000000112120810 */ /* 0x000fe20007ffe0ff */
[----:B------:R-:W-:Y:S01]  /*0580*/  DFMA R14, R12, R14, UR12 ;  /* 0x0000000c0c0e7e2b */ /* 0x000fe2000800000e */
[----:B------:R-:W-:Y:S01]  /*0590*/  UMOV UR12, 0xa9ab0956 ;  /* 0xa9ab0956000c7882 */ /* 0x000fe20000000000 */
[----:B------:R-:W-:Y:S01]  /*05a0*/  UMOV UR13, 0x3f1745cb ;  /* 0x3f1745cb000d7882 */ /* 0x000fe20000000000 */
[----:B------:R-:W-:Y:S01]  /*05b0*/  LOP3.LUT R18, R18, 0x80000000, RZ, 0x3c, !PT ;  /* 0x8000000012127812 */ /* 0x000fe200078e3cff */
[----:B------:R-:W-:-:S04]  /*05c0*/  DADD R16, R16, R16 ;  /* 0x0000000010107229 */ /* 0x000fc80000000010 */
[----:B------:R-:W-:Y:S01]  /*05d0*/  DFMA R14, R12, R14, UR12 ;  /* 0x0000000c0c0e7e2b */ /* 0x000fe2000800000e */
[----:B------:R-:W-:Y:S01]  /*05e0*/  UMOV UR12, 0x2d1b5154 ;  /* 0x2d1b5154000c7882 */ /* 0x000fe20000000000 */
[----:B------:R-:W-:Y:S01]  /*05f0*/  UMOV UR13, 0x3f3c71c7 ;  /* 0x3f3c71c7000d7882 */ /* 0x000fe20000000000 */
[----:B------:R-:W-:Y:S01]  /*0600*/  DADD R18, R18, -UR14 ;  /* 0x8000000e12127e29 */ /* 0x000fe20008000000 */
[----:B------:R-:W-:Y:S01]  /*0610*/  UMOV UR14, 0xfefa39ef ;  /* 0xfefa39ef000e7882 */ /* 0x000fe20000000000 */
[----:B------:R-:W-:Y:S01]  /*0620*/  UMOV UR15, 0x3fe62e42 ;  /* 0x3fe62e42000f7882 */ /* 0x000fe20000000000 */
[----:B------:R-:W-:Y:S02]  /*0630*/  DFMA R16, R6, -R10, R16 ;  /* 0x8000000a0610722b */ /* 0x000fe40000000010 */
[----:B------:R-:W-:Y:S01]  /*0640*/  DFMA R14, R12, R14, UR12 ;  /* 0x0000000c0c0e7e2b */ /* 0x000fe2000800000e */
[----:B------:R-:W-:Y:S01]  /*0650*/  UMOV UR12, 0x923be72d ;  /* 0x923be72d000c7882 */ /* 0x000fe20000000000 */
[----:B------:R-:W-:Y:S01]  /*0660*/  UMOV UR13, 0x3f624924 ;  /* 0x3f624924000d7882 */ /* 0x000fe20000000000 */
[----:B------:R-:W-:-:S03]  /*0670*/  DFMA R6, R18, UR14, R10 ;  /* 0x0000000e12067c2b */ /* 0x000fc6000800000a */
[----:B------:R-:W-:Y:S02]  /*0680*/  DMUL R16, R8, R16 ;  /* 0x0000001008107228 */ /* 0x000fe40000000000 */
[----:B------:R-:W-:Y:S01]  /*0690*/  DFMA R14, R12, R14, UR12 ;  /* 0x0000000c0c0e7e2b */ /* 0x000fe2000800000e */
[----:B------:R-:W-:Y:S01]  /*06a0*/  UMOV UR12, 0x9999a3c4 ;  /* 0x9999a3c4000c7882 */ /* 0x000fe20000000000 */
[----:B------:R-:W-:-:S06]  /*06b0*/  UMOV UR13, 0x3f899999 ;  /* 0x3f899999000d7882 */ /* 0x000fcc0000000000 */
[----:B------:R-:W-:Y:S01]  /*06c0*/  DFMA R14, R12, R14, UR12 ;  /* 0x0000000c0c0e7e2b */ /* 0x000fe2000800000e */
[----:B------:R-:W-:Y:S01]  /*06d0*/  UMOV UR12, 0x55555554 ;  /* 0x55555554000c7882 */ /* 0x000fe20000000000 */
[----:B------:R-:W-:-:S06]  /*06e0*/  UMOV UR13, 0x3fb55555 ;  /* 0x3fb55555000d7882 */ /* 0x000fcc0000000000 */
[----:B------:R-:W-:Y:S01]  /*06f0*/  DFMA R14, R12, R14, UR12 ;  /* 0x0000000c0c0e7e2b */ /* 0x000fe2000800000e */
[----:B------:R-:W-:Y:S01]  /*0700*/  UMOV UR12, 0xfefa39ef ;  /* 0xfefa39ef000c7882 */ /* 0x000fe20000000000 */
[----:B------:R-:W-:Y:S02]  /*0710*/  UMOV UR13, 0x3fe62e42 ;  /* 0x3fe62e42000d7882 */ /* 0x000fe40000000000 */
[----:B------:R-:W-:Y:S01]  /*0720*/  DFMA R8, R18, -UR12, R6 ;  /* 0x8000000c12087c2b */ /* 0x000fe20008000006 */
[----:B------:R-:W-:Y:S01]  /*0730*/  UMOV UR12, 0x3b39803f ;  /* 0x3b39803f000c7882 */ /* 0x000fe20000000000 */
[----:B------:R-:W-:Y:S02]  /*0740*/  UMOV UR13, 0x3c7abc9e ;  /* 0x3c7abc9e000d7882 */ /* 0x000fe40000000000 */
[----:B------:R-:W-:-:S04]  /*0750*/  DMUL R14, R12, R14 ;  /* 0x0000000e0c0e7228 */ /* 0x000fc80000000000 */
[----:B------:R-:W-:-:S04]  /*0760*/  DADD R8, -R10, R8 ;  /* 0x000000000a087229 */ /* 0x000fc80000000108 */
[----:B------:R-:W-:-:S08]  /*0770*/  DFMA R14, R10, R14, R16 ;  /* 0x0000000e0a0e722b */ /* 0x000fd00000000010 */
[----:B------:R-:W-:-:S08]  /*0780*/  DADD R8, R14, -R8 ;  /* 0x000000000e087229 */ /* 0x000fd00000000808 */
[----:B------:R-:W-:-:S08]  /*0790*/  DFMA R8, R18, UR12, R8 ;  /* 0x0000000c12087c2b */ /* 0x000fd00008000008 */
[----:B------:R-:W-:Y:S01]  /*07a0*/  DADD R6, R6, R8 ;  /* 0x0000000006067229 */ /* 0x000fe20000000008 */
[----:B------:R-:W-:Y:S10]  /*07b0*/  BRA `(.L_x_4) ;  /* 0x0000000000187947 */ /* 0x000ff40003800000 */
.L_x_3:
[----:B------:R-:W-:Y:S01]  /*07c0*/  IMAD.MOV.U32 R8, RZ, RZ, 0x0 ;  /* 0x00000000ff087424 */ /* 0x000fe200078e00ff */
[----:B------:R-:W-:Y:S01]  /*07d0*/  LOP3.LUT P0, RZ, R7, 0x7fffffff, RZ, 0xc0, !PT ;  /* 0x7fffffff07ff7812 */ /* 0x000fe2000780c0ff */
[----:B------:R-:W-:-:S06]  /*07e0*/  IMAD.MOV.U32 R9, RZ, RZ, 0x7ff00000 ;  /* 0x7ff00000ff097424 */ /* 0x000fcc00078e00ff */
[----:B------:R-:W-:-:S10]  /*07f0*/  DFMA R8, R6, R8, +INF ;  /* 0x7ff000000608742b */ /* 0x000fd40000000008 */
[----:B------:R-:W-:Y:S02]  /*0800*/  FSEL R6, R8, RZ, P0 ;  /* 0x000000ff08067208 */ /* 0x000fe40000000000 */
[----:B------:R-:W-:-:S07]  /*0810*/  FSEL R7, R9, -QNAN , P0 ;  /* 0xfff0000009077808 */ /* 0x000fce0000000000 */
.L_x_4:
[----:B------:R-:W-:Y:S05]  /*0820*/  BSYNC.RECONVERGENT B0 ;  /* 0x0000000000007941 */ /* 0x000fea0003800200 */
.L_x_2:
[----:B------:R-:W2:Y:S01]  /*0830*/  LDG.E R4, desc[UR16][R4.64] ;  /* 0x0000001004047981 */ /* 0x000ea2000c1e1900 */
[----:B------:R-:W-:Y:S02]  /*0840*/  UMOV UR11, UR5 ;  /* 0x00000005000b7c82 */ /* 0x000fe40008000000 */
[----:B------:R-:W-:Y:S01]  /*0850*/  MOV R12, UR11 ;  /* 0x0000000b000c7c02 */ /* 0x000fe20008000f00 */
[----:B------:R0:W5:Y:S01]  /*0860*/  LDG.E R2, desc[UR16][R2.64] ;  /* 0x0000001002027981 */ /* 0x000162000c1e1900 */
[----:B------:R-:W-:Y:S01]  /*0870*/  BSSY.RECONVERGENT B0, `(.L_x_5) ;  /* 0x000005f000007945 */ /* 0x000fe20003800200 */
[----:B--2---:R-:W1:Y:S02]  /*0880*/  F2F.F64.F32 R8, R4 ;  /* 0x0000000400087310 */ /* 0x004e640000201800 */
[----:B-1----:R-:W-:Y:S01]  /*0890*/  DSETP.MAX.AND P0, P1, R8, UR4, PT ;  /* 0x0000000408007e2a */ /* 0x002fe2000b90f000 */
[----:B------:R-:W-:-:S05]  /*08a0*/  IMAD.MOV.U32 R10, RZ, RZ, R9 ;  /* 0x000000ffff0a7224 */ /* 0x000fca00078e0009 */
[----:B------:R-:W-:Y:S02]  /*08b0*/  FSEL R11, R10, UR11, P0 ;  /* 0x0000000b0a0b7c08 */ /* 0x000fe40008000000 */
[----:B------:R-:W-:-:S05]  /*08c0*/  SEL R8, R8, UR4, P0 ;  /* 0x0000000408087c07 */ /* 0x000fca0008000000 */
[----:B------:R-:W-:Y:S01]  /*08d0*/  IMAD.MOV.U32 R4, RZ, RZ, R8 ;  /* 0x000000ffff047224 */ /* 0x000fe200078e0008 */
[----:B------:R-:W-:Y:S02]  /*08e0*/  @P1 LOP3.LUT R11, R12, 0x80000, RZ, 0xfc, !PT ;  /* 0x000800000c0b1812 */ /* 0x000fe400078efcff */
[----:B------:R-:W-:Y:S03]  /*08f0*/  F2F.F64.F32 R12, R20 ;  /* 0x00000014000c7310 */ /* 0x000fe60000201800 */
[----:B------:R-:W-:-:S04]  /*0900*/  IMAD.MOV.U32 R9, RZ, RZ, R11 ;  /* 0x000000ffff097224 */ /* 0x000fc800078e000b */
[----:B0-----:R-:W-:Y:S01]  /*0910*/  IMAD.MOV.U32 R3, RZ, RZ, R9 ;  /* 0x000000ffff037224 */ /* 0x001fe200078e0009 */
[----:B------:R-:W-:Y:S01]  /*0920*/  ISETP.GT.AND P0, PT, R9, 0xfffff, PT ;  /* 0x000fffff0900780c */ /* 0x000fe20003f04270 */
[----:B-----5:R-:W0:Y:S01]  /*0930*/  F2F.F64.F32 R10, R23 ;  /* 0x00000017000a7310 */ /* 0x020e220000201800 */
[----:B------:R-:W-:-:S11]  /*0940*/  MOV R5, R9 ;  /* 0x0000000900057202 */ /* 0x000fd60000000f00 */
[----:B------:R-:W-:Y:S02]  /*0950*/  @!P0 DMUL R4, R4, 1.80143985094819840000e+16 ;  /* 0x4350000004048828 */ /* 0x000fe40000000000 */
[----:B0-----:R-:W-:Y:S01]  /*0960*/  DFMA R6, R10, -R6, R12 ;  /* 0x800000060a06722b */ /* 0x001fe2000000000c */
[----:B------:R-:W-:Y:S02]  /*0970*/  IMAD.MOV.U32 R12, RZ, RZ, R8 ;  /* 0x000000ffff0c7224 */ /* 0x000fe400078e0008 */
[----:B------:R-:W-:Y:S02]  /*0980*/  IMAD.MOV.U32 R8, RZ, RZ, -0x3ff ;  /* 0xfffffc01ff087424 */ /* 0x000fe400078e00ff */
[----:B------:R-:W-:-:S03]  /*0990*/  @!P0 IMAD.MOV.U32 R8, RZ, RZ, -0x435 ;  /* 0xfffffbcbff088424 */ /* 0x000fc600078e00ff */
[----:B------:R-:W-:Y:S01]  /*09a0*/  @!P0 MOV R12, R4 ;  /* 0x00000004000c8202 */ /* 0x000fe20000000f00 */
[----:B------:R-:W-:Y:S01]  /*09b0*/  @!P0 IMAD.MOV.U32 R3, RZ, RZ, R5 ;  /* 0x000000ffff038224 */ /* 0x000fe200078e0005 */
[----:B------:R0:W1:Y:S03]  /*09c0*/  F2F.F32.F64 R6, R6 ;  /* 0x0000000600067310 */ /* 0x0000660000301000 */
[----:B------:R-:W-:-:S05]  /*09d0*/  VIADD R9, R3, 0xffffffff ;  /* 0xffffffff03097836 */ /* 0x000fca0000000000 */
[----:B------:R-:W-:-:S13]  /*09e0*/  ISETP.GE.U32.AND P1, PT, R9, 0x7fefffff, PT ;  /* 0x7fefffff0900780c */ /* 0x000fda0003f26070 */
[----:B------:R-:W-:Y:S01]  /*09f0*/  @P1 MOV R14, 0x0 ;  /* 0x00000000000e1802 */ /* 0x000fe20000000f00 */
[----:B------:R-:W-:Y:S01]  /*0a00*/  @P1 IMAD.MOV.U32 R15, RZ, RZ, 0x7ff00000 ;  /* 0x7ff00000ff0f1424 */ /* 0x000fe200078e00ff */
[----:B------:R-:W-:-:S05]  /*0a10*/  @P1 LOP3.LUT P2, RZ, R5, 0x7fffffff, RZ, 0xc0, !PT ;  /* 0x7fffffff05ff1812 */ /* 0x000fca000784c0ff */
[----:B------:R-:W-:-:S10]  /*0a20*/  @P1 DFMA R10, R4, R14, +INF ;  /* 0x7ff00000040a142b */ /* 0x000fd4000000000e */
[----:B------:R-:W-:Y:S02]  /*0a30*/  @P1 FSEL R10, R10, RZ, P2 ;  /* 0x000000ff0a0a1208 */ /* 0x000fe40001000000 */
[----:B------:R-:W-:Y:S01]  /*0a40*/  @P1 FSEL R11, R11, -QNAN , P2 ;  /* 0xfff000000b0b1808 */ /* 0x000fe20001000000 */
[----:B01----:R-:W-:Y:S06]  /*0a50*/  @P1 BRA `(.L_x_6) ;  /* 0x0000000400001947 */ /* 0x003fec0003800000 */
[----:B------:R-:W-:Y:S01]  /*0a60*/  LOP3.LUT R4, R3, 0xfffff, RZ, 0xc0, !PT ;  /* 0x000fffff03047812 */ /* 0x000fe200078ec0ff */
[----:B------:R-:W-:Y:S01]  /*0a70*/  IMAD.MOV.U32 R10, RZ, RZ, RZ ;  /* 0x000000ffff0a7224 */ /* 0x000fe200078e00ff */
[----:B------:R-:W-:Y:S01]  /*0a80*/  MOV R19, 0x3ed0ee25 ;  /* 0x3ed0ee2500137802 */ /* 0x000fe20000000f00 */
[----:B------:R-:W-:Y:S01]  /*0a90*/  IMAD.MOV.U32 R18, RZ, RZ, -0x748574fc ;  /* 0x8b7a8b04ff127424 */ /* 0x000fe200078e00ff */
[----:B------:R-:W-:Y:S01]  /*0aa0*/  LOP3.LUT R5, R4, 0x3ff00000, RZ, 0xfc, !PT ;  /* 0x3ff0000004057812 */ /* 0x000fe200078efcff */
[----:B------:R-:W-:Y:S01]  /*0ab0*/  IMAD.MOV.U32 R4, RZ, RZ, R12 ;  /* 0x000000ffff047224 */ /* 0x000fe200078e000c */
[----:B------:R-:W-:Y:S01]  /*0ac0*/  UMOV UR4, 0x3ae80f1e ;  /* 0x3ae80f1e00047882 */ /* 0x000fe20000000000 */
[----:B------:R-:W-:Y:S01]  /*0ad0*/  UMOV UR5, 0x3eb1380b ;  /* 0x3eb1380b00057882 */ /* 0x000fe20000000000 */
[----:B------:R-:W-:Y:S01]  /*0ae0*/  ISETP.GE.U32.AND P0, PT, R5, 0x3ff6a09f, PT ;  /* 0x3ff6a09f0500780c */ /* 0x000fe20003f06070 */
[----:B------:R-:W-:Y:S01]  /*0af0*/  IMAD.MOV.U32 R25, RZ, RZ, 0x43300000 ;  /* 0x43300000ff197424 */ /* 0x000fe200078e00ff */
[----:B------:R-:W-:Y:S01]  /*0b00*/  LEA.HI R3, R3, R8, RZ, 0xc ;  /* 0x0000000803037211 */ /* 0x000fe200078f60ff */
[----:B------:R-:W-:Y:S01]  /*0b10*/  UMOV UR12, 0x80000000 ;  /* 0x80000000000c7882 */ /* 0x000fe20000000000 */
[----:B------:R-:W-:-:S09]  /*0b20*/  UMOV UR13, 0x43300000 ;  /* 0x43300000000d7882 */ /* 0x000fd20000000000 */
[----:B------:R-:W-:Y:S02]  /*0b30*/  @P0 VIADD R7, R5, 0xfff00000 ;  /* 0xfff0000005070836 */ /* 0x000fe40000000000 */
[----:B------:R-:W-:-:S03]  /*0b40*/  @P0 VIADD R3, R3, 0x1 ;  /* 0x0000000103030836 */ /* 0x000fc60000000000 */
[----:B------:R-:W-:Y:S02]  /*0b50*/  @P0 MOV R5, R7 ;  /* 0x0000000700050202 */ /* 0x000fe40000000f00 */
[----:B------:R-:W-:-:S04]  /*0b60*/  LOP3.LUT R24, R3, 0x80000000, RZ, 0x3c, !PT ;  /* 0x8000000003187812 */ /* 0x000fc800078e3cff */
        /* <DEDUP_REMOVED lines=8> */
[----:B------:R-:W-:Y:S02]  /*0bf0*/  DMUL R14, R12, R12 ;  /* 0x0000000c0c0e7228 */ /* 0x000fe40000000000 */
[----:B------:R-:W-:-:S06]  /*0c00*/  DADD R8, R4, -R12 ;  /* 0x0000000004087229 */ /* 0x000fcc000000080c */
[----:B------:R-:W-:Y:S01]  /*0c10*/  DFMA R16, R14, UR4, R18 ;  /* 0x000000040e107c2b */ /* 0x000fe20008000012 */
[----:B------:R-:W-:Y:S01]  /*0c20*/  UMOV UR4, 0x9f02676f ;  /* 0x9f02676f00047882 */ /* 0x000fe20000000000 */
[----:B------:R-:W-:Y:S01]  /*0c30*/  UMOV UR5, 0x3ef3b266 ;  /* 0x3ef3b26600057882 */ /* 0x000fe20000000000 */
[----:B------:R-:W-:Y:S02]  /*0c40*/  DADD R18, R8, R8 ;  /* 0x0000000008127229 */ /* 0x000fe40000000008 */
[----:B------:R-:W-:Y:S01]  /*0c50*/  DADD R8, R24, -UR12 ;  /* 0x8000000c18087e29 */ /* 0x000fe20008000000 */
[----:B------:R-:W-:Y:S01]  /*0c60*/  UMOV UR12, 0xfefa39ef ;  /* 0xfefa39ef000c7882 */ /* 0x000fe20000000000 */
[----:B------:R-:W-:Y:S01]  /*0c70*/  UMOV UR13, 0x3fe62e42 ;  /* 0x3fe62e42000d7882 */ /* 0x000fe20000000000 */
[----:B------:R-:W-:Y:S01]  /*0c80*/  DFMA R16, R14, R16, UR4 ;  /* 0x000000040e107e2b */ /* 0x000fe20008000010 */
[----:B------:R-:W-:Y:S01]  /*0c90*/  UMOV UR4, 0xa9ab0956 ;  /* 0xa9ab095600047882 */ /* 0x000fe20000000000 */
[----:B------:R-:W-:Y:S01]  /*0ca0*/  UMOV UR5, 0x3f1745cb ;  /* 0x3f1745cb00057882 */ /* 0x000fe20000000000 */
[----:B------:R-:W-:-:S02]  /*0cb0*/  DFMA R24, R4, -R12, R18 ;  /* 0x8000000c0418722b */ /* 0x000fc40000000012 */
[----:B------:R-:W-:-:S03]  /*0cc0*/  DFMA R4, R8, UR12, R12 ;  /* 0x0000000c08047c2b */ /* 0x000fc6000800000c */
[----:B------:R-:W-:Y:S01]  /*0cd0*/  DFMA R16, R14, R16, UR4 ;  /* 0x000000040e107e2b */ /* 0x000fe20008000010 */
[----:B------:R-:W-:Y:S01]  /*0ce0*/  UMOV UR4, 0x2d1b5154 ;  /* 0x2d1b515400047882 */ /* 0x000fe20000000000 */
[----:B------:R-:W-:Y:S01]  /*0cf0*/  UMOV UR5, 0x3f3c71c7 ;  /* 0x3f3c71c700057882 */ /* 0x000fe20000000000 */
[----:B------:R-:W-:-:S05]  /*0d00*/  DMUL R24, R10, R24 ;  /* 0x000000180a187228 */ /* 0x000fca0000000000 */
        /* <DEDUP_REMOVED lines=20> */
[----:B------:R-:W-:-:S11]  /*0e50*/  DADD R10, R4, R16 ;  /* 0x00000000040a7229 */ /* 0x000fd60000000010 */
.L_x_6:
[----:B------:R-:W-:Y:S05]  /*0e60*/  BSYNC.RECONVERGENT B0 ;  /* 0x0000000000007941 */ /* 0x000fea0003800200 */
.L_x_5:
[----:B------:R-:W-:Y:S01]  /*0e70*/  F2F.F64.F32 R2, R2 ;  /* 0x0000000200027310 */ /* 0x000fe20000201800 */
[----:B------:R-:W-:Y:S01]  /*0e80*/  UIADD3 UR6, UPT, UPT, UR6, 0x2, URZ ;  /* 0x0000000206067890 */ /* 0x000fe2000fffe0ff */
[----:B------:R-:W-:-:S03]  /*0e90*/  IADD3 R22, PT, PT, R22, 0x2, RZ ;  /* 0x0000000216167810 */ /* 0x000fc60007ffe0ff */
[----:B------:R-:W-:-:S03]  /*0ea0*/  UISETP.NE.AND UP0, UPT, UR6, URZ, UPT ;  /* 0x000000ff0600728c */ /* 0x000fc6000bf05270 */
[----:B------:R-:W0:Y:S02]  /*0eb0*/  F2F.F64.F32 R6, R6 ;  /* 0x0000000600067310 */ /* 0x000e240000201800 */
[----:B0-----:R-:W-:-:S06]  /*0ec0*/  DFMA R10, R2, -R10, R6 ;  /* 0x8000000a020a722b */ /* 0x001fcc0000000006 */
[----:B------:R0:W1:Y:S01]  /*0ed0*/  F2F.F32.F64 R20, R10 ;  /* 0x0000000a00147310 */ /* 0x0000620000301000 */
[----:B------:R-:W-:Y:S05]  /*0ee0*/  BRA.U UP0, `(.L_x_7) ;  /* 0xfffffff100b07547 */ /* 0x000fea000b83ffff */
[----:B------:R-:W2:Y:S01]  /*0ef0*/  LDCU UR5, c[0x0][0x39c] ;  /* 0x00007380ff0577ac */ /* 0x000ea20008000800 */
[----:B-1----:R1:W3:Y:S02]  /*0f00*/  F2F.F64.F32 R2, R20 ;  /* 0x0000001400027310 */ /* 0x0022e40000201800 */
[----:B-123--:R-:W-:-:S12]  /*0f10*/  ULOP3.LUT UR4, UR5, 0x7ffffffe, URZ, 0xc0, !UPT ;  /* 0x7ffffffe05047892 */ /* 0x00efd8000f8ec0ff */
.L_x_1:
[----:B------:R-:W-:-:S04]  /*0f20*/  ULOP3.LUT UR6, UR5, 0x1, URZ, 0xc0, !UPT ;  /* 0x0000000105067892 */ /* 0x000fc8000f8ec0ff */
[----:B------:R-:W-:-:S09]  /*0f30*/  UISETP.NE.U32.AND UP0, UPT, UR6, 0x1, UPT ;  /* 0x000000010600788c */ /* 0x000fd2000bf05070 */
[----:B------:R-:W-:Y:S05]  /*0f40*/  BRA.U UP0, `(.L_x_0) ;  /* 0x0000000500a47547 */ /* 0x000fea000b800000 */
[----:B------:R-:W1:Y:S01]  /*0f50*/  LDC.64 R6, c[0x0][0x380] ;  /* 0x0000e000ff067b82 */ /* 0x000e620000000a00 */
[----:B------:R-:W-:-:S07]  /*0f60*/  VIADD R21, R21, UR4 ;  /* 0x0000000415157c36 */ /* 0x000fce0008000000 */
[----:B------:R-:W2:Y:S01]  /*0f70*/  LDC.64 R4, c[0x0][0x388] ;  /* 0x0000e200ff047b82 */ /* 0x000ea20000000a00 */
[----:B-1----:R-:W-:-:S05]  /*0f80*/  IMAD.WIDE R6, R21, 0x4, R6 ;  /* 0x0000000415067825 */ /* 0x002fca00078e0206 */
[----:B------:R-:W3:Y:S01]  /*0f90*/  LDG.E R8, desc[UR16][R6.64] ;  /* 0x0000001006087981 */ /* 0x000ee2000c1e1900 */
[----:B--2---:R-:W-:-:S06]  /*0fa0*/  IMAD.WIDE R4, R21, 0x4, R4 ;  /* 0x0000000415047825 */ /* 0x004fcc00078e0204 */
[----:B------:R1:W2:Y:S01]  /*0fb0*/  LDG.E R4, desc[UR16][R4.64] ;  /* 0x0000001004047981 */ /* 0x0002a2000c1e1900 */
[----:B------:R-:W-:Y:S01]  /*0fc0*/  UMOV UR6, 0xa0b5ed8d ;  /* 0xa0b5ed8d00067882 */ /* 0x000fe20000000000 */
[----:B------:R-:W-:Y:S01]  /*0fd0*/  UMOV UR7, 0x3eb0c6f7 ;  /* 0x3eb0c6f700077882 */ /* 0x000fe20000000000 */
[----:B------:R-:W-:Y:S01]  /*0fe0*/  BSSY.RECONVERGENT B0, `(.L_x_8) ;  /* 0x000005d000007945 */ /* 0x000fe20003800200 */
[----:B------:R-:W-:Y:S02]  /*0ff0*/  UMOV UR8, UR7 ;  /* 0x0000000700087c82 */ /* 0x000fe40008000000 */
[----:B0-----:R-:W-:Y:S01]  /*1000*/  IMAD.U32 R11, RZ, RZ, UR8 ;  /* 0x00000008ff0b7e24 */ /* 0x001fe2000f8e00ff */
[----:B---3--:R-:W0:Y:S02]  /*1010*/  F2F.F64.F32 R8, R8 ;  /* 0x0000000800087310 */ /* 0x008e240000201800 */
[----:B0-----:R-:W-:Y:S01]  /*1020*/  DSETP.MAX.AND P0, P1, R8, UR6, PT ;  /* 0x0000000608007e2a */ /* 0x001fe2000b90f000 */
[----:B------:R-:W-:Y:S01]  /*1030*/  MOV R10, R9 ;  /* 0x00000009000a7202 */ /* 0x000fe20000000f00 */
[----:B------:R-:W-:-:S04]  /*1040*/  IMAD.MOV.U32 R6, RZ, RZ, R8 ;  /* 0x000000ffff067224 */ /* 0x000fc800078e0008 */
[----:B------:R-:W-:Y:S02]  /*1050*/  FSEL R7, R10, UR8, P0 ;  /* 0x000000080a077c08 */ /* 0x000fe40008000000 */
[----:B------:R-:W-:-:S05]  /*1060*/  SEL R6, R6, UR6, P0 ;  /* 0x0000000606067c07 */ /* 0x000fca0008000000 */
[--C-:B------:R-:W-:Y:S01]  /*1070*/  IMAD.MOV.U32 R8, RZ, RZ, R6.reuse ;  /* 0x000000ffff087224 */ /* 0x100fe200078e0006 */
[----:B------:R-:W-:Y:S01]  /*1080*/  @P1 LOP3.LUT R7, R11, 0x80000, RZ, 0xfc, !PT ;  /* 0x000800000b071812 */ /* 0x000fe200078efcff */
[----:B------:R-:W-:Y:S01]  /*1090*/  IMAD.MOV.U32 R12, RZ, RZ, R6 ;  /* 0x000000ffff0c7224 */ /* 0x000fe200078e0006 */
[----:B------:R-:W-:Y:S02]  /*10a0*/  MOV R6, 0xfffffc01 ;  /* 0xfffffc0100067802 */ /* 0x000fe40000000f00 */
[----:B------:R-:W-:Y:S02]  /*10b0*/  ISETP.GT.AND P0, PT, R7, 0xfffff, PT ;  /* 0x000fffff0700780c */ /* 0x000fe40003f04270 */
[----:B------:R-:W-:-:S11]  /*10c0*/  MOV R9, R7 ;  /* 0x0000000700097202 */ /* 0x000fd60000000f00 */
[----:B------:R-:W-:Y:S01]  /*10d0*/  @!P0 DMUL R8, R8, 1.80143985094819840000e+16 ;  /* 0x4350000008088828 */ /* 0x000fe20000000000 */
[----:B------:R-:W-:-:S09]  /*10e0*/  @!P0 IMAD.MOV.U32 R6, RZ, RZ, -0x435 ;  /* 0xfffffbcbff068424 */ /* 0x000fd200078e00ff */
[----:B------:R-:W-:Y:S02]  /*10f0*/  @!P0 IMAD.MOV.U32 R7, RZ, RZ, R9 ;  /* 0x000000ffff078224 */ /* 0x000fe400078e0009 */
[----:B------:R-:W-:Y:S02]  /*1100*/  @!P0 IMAD.MOV.U32 R12, RZ, RZ, R8 ;  /* 0x000000ffff0c8224 */ /* 0x000fe400078e0008 */
[----:B-1----:R-:W-:-:S05]  /*1110*/  VIADD R5, R7, 0xffffffff ;  /* 0xffffffff07057836 */ /* 0x002fca0000000000 */
[----:B------:R-:W-:Y:S02]  /*1120*/  ISETP.GE.U32.AND P1, PT, R5, 0x7fefffff, PT ;  /* 0x7fefffff0500780c */ /* 0x000fe40003f26070 */
[----:B--2---:R-:W0:Y:S11]  /*1130*/  F2F.F64.F32 R4, R4 ;  /* 0x0000000400047310 */ /* 0x004e360000201800 */
[----:B------:R-:W-:Y:S01]  /*1140*/  @P1 MOV R10, 0x0 ;  /* 0x00000000000a1802 */ /* 0x000fe20000000f00 */
[----:B------:R-:W-:Y:S01]  /*1150*/  @P1 IMAD.MOV.U32 R11, RZ, RZ, 0x7ff00000 ;  /* 0x7ff00000ff0b1424 */ /* 0x000fe200078e00ff */
[----:B------:R-:W-:-:S05]  /*1160*/  @P1 LOP3.LUT P2, RZ, R9, 0x7fffffff, RZ, 0xc0, !PT ;  /* 0x7fffffff09ff1812 */ /* 0x000fca000784c0ff */
[----:B------:R-:W-:-:S10]  /*1170*/  @P1 DFMA R10, R8, R10, +INF ;  /* 0x7ff00000080a142b */ /* 0x000fd4000000000a */
[----:B------:R-:W-:Y:S02]  /*1180*/  @P1 FSEL R10, R10, RZ, P2 ;  /* 0x000000ff0a0a1208 */ /* 0x000fe40001000000 */
[----:B------:R-:W-:Y:S01]  /*1190*/  @P1 FSEL R11, R11, -QNAN , P2 ;  /* 0xfff000000b0b1808 */ /* 0x000fe20001000000 */
[----:B0-----:R-:W-:Y:S06]  /*11a0*/  @P1 BRA `(.L_x_9) ;  /* 0x0000000400001947 */ /* 0x001fec0003800000 */
[----:B------:R-:W-:Y:S01]  /*11b0*/  LOP3.LUT R8, R7, 0xfffff, RZ, 0xc0, !PT ;  /* 0x000fffff07087812 */ /* 0x000fe200078ec0ff */
[----:B------:R-:W-:Y:S01]  /*11c0*/  IMAD.MOV.U32 R18, RZ, RZ, -0x748574fc ;  /* 0x8b7a8b04ff127424 */ /* 0x000fe200078e00ff */
[----:B------:R-:W-:Y:S01]  /*11d0*/  MOV R10, RZ ;  /* 0x000000ff000a7202 */ /* 0x000fe20000000f00 */
[----:B------:R-:W-:Y:S01]  /*11e0*/  IMAD.MOV.U32 R19, RZ, RZ, 0x3ed0ee25 ;  /* 0x3ed0ee25ff137424 */ /* 0x000fe200078e00ff */
[----:B------:R-:W-:Y:S01]  /*11f0*/  LOP3.LUT R9, R8, 0x3ff00000, RZ, 0xfc, !PT ;  /* 0x3ff0000008097812 */ /* 0x000fe200078efcff */
[----:B------:R-:W-:Y:S01]  /*1200*/  UMOV UR6, 0x3ae80f1e ;  /* 0x3ae80f1e00067882 */ /* 0x000fe20000000000 */
[----:B------:R-:W-:Y:S01]  /*1210*/  MOV R8, R12 ;  /* 0x0000000c00087202 */ /* 0x000fe20000000f00 */
[----:B------:R-:W-:Y:S01]  /*1220*/  UMOV UR7, 0x3eb1380b ;  /* 0x3eb1380b00077882 */ /* 0x000fe20000000000 */
[----:B------:R-:W-:Y:S01]  /*1230*/  ISETP.GE.U32.AND P0, PT, R9, 0x3ff6a09f, PT ;  /* 0x3ff6a09f0900780c */ /* 0x000fe20003f06070 */
[----:B------:R-:W-:Y:S01]  /*1240*/  IMAD.MOV.U32 R21, RZ, RZ, 0x43300000 ;  /* 0x43300000ff157424 */ /* 0x000fe200078e00ff */
[----:B------:R-:W-:Y:S01]  /*1250*/  LEA.HI R20, R7, R6, RZ, 0xc ;  /* 0x0000000607147211 */ /* 0x000fe200078f60ff */
[----:B------:R-:W-:Y:S01]  /*1260*/  UMOV UR8, 0x80000000 ;  /* 0x8000000000087882 */ /* 0x000fe20000000000 */
[----:B------:R-:W-:-:S09]  /*1270*/  UMOV UR9, 0x43300000 ;  /* 0x4330000000097882 */ /* 0x000fd20000000000 */
[----:B------:R-:W-:Y:S01]  /*1280*/  @P0 VIADD R11, R9, 0xfff00000 ;  /* 0xfff00000090b0836 */ /* 0x000fe20000000000 */
[----:B------:R-:W-:-:S03]  /*1290*/  @P0 IADD3 R20, PT, PT, R20, 0x1, RZ ;  /* 0x0000000114140810 */ /* 0x000fc60007ffe0ff */
[----:B------:R-:W-:Y:S01]  /*12a0*/  @P0 IMAD.MOV.U32 R9, RZ, RZ, R11 ;  /* 0x000000ffff090224 */ /* 0x000fe200078e000b */
[----:B------:R-:W-:-:S05]  /*12b0*/  LOP3.LUT R20, R20, 0x80000000, RZ, 0x3c, !PT ;  /* 0x8000000014147812 */ /* 0x000fca00078e3cff */
        /* <DEDUP_REMOVED lines=47> */
.L_x_9:
[----:B------:R-:W-:Y:S05]  /*15b0*/  BSYNC.RECONVERGENT B0 ;  /* 0x0000000000007941 */ /* 0x000fea0003800200 */
.L_x_8:
[----:B------:R-:W-:-:S06]  /*15c0*/  DFMA R2, R4, -R10, R2 ;  /* 0x8000000a0402722b */ /* 0x000fcc0000000002 */
[----:B------:R1:W2:Y:S05]  /*15d0*/  F2F.F32.F64 R20, R2 ;  /* 0x0000000200147310 */ /* 0x0002aa0000301000 */
.L_x_0:
[----:B-1----:R-:W1:Y:S02]  /*15e0*/  LDC.64 R2, c[0x0][0x390] ;  /* 0x0000e400ff027b82 */ /* 0x002e640000000a00 */
[----:B-1----:R-:W-:-:S05]  /*15f0*/  IMAD.WIDE R2, R0, 0x4, R2 ;  /* 0x0000000400027825 */ /* 0x002fca00078e0202 */
[----:B--2---:R-:W-:Y:S01]  /*1600*/  STG.E desc[UR16][R2.64], R20 ;  /* 0x0000001402007986 */ /* 0x004fe2000c101910 */
[----:B------:R-:W-:Y:S05]  /*1610*/  EXIT ;  /* 0x000000000000794d */ /* 0x000fea0003800000 */
.L_x_10:
[----:B------:R-:W-:-:S00]  /*1620*/  BRA `(.L_x_10) ;  /* 0xfffffffc00fc7947 */ /* 0x000fc0000383ffff */
[----:B------:R-:W-:-:S00]  /*1630*/  NOP ;  /* 0x0000000000007918 */ /* 0x000fc00000000000 */
        /* <DEDUP_REMOVED lines=12> */
.L_x_53:


//--------------------- .text._Z21init_zero_one_uniformPfii --------------------------
	.section	.text._Z21init_zero_one_uniformPfii,"ax",@progbits
	.align	128
        .global         _Z21init_zero_one_uniformPfii
        .type           _Z21init_zero_one_uniformPfii,@function
        .size           _Z21init_zero_one_uniformPfii,(.L_x_54 - _Z21init_zero_one_uniformPfii)
        .other          _Z21init_zero_one_uniformPfii,@"STO_CUDA_ENTRY STV_DEFAULT"
_Z21init_zero_one_uniformPfii:
.text._Z21init_zero_one_uniformPfii:
[----:B------:R-:W0:Y:S01]  /*0000*/  LDC R1, c[0x0][0x37c] ;  /* 0x0000df00ff017b82 */ /* 0x000e220000000800 */
[----:B------:R-:W1:Y:S07]  /*0010*/  S2R R0, SR_TID.Y ;  /* 0x0000000000007919 */ /* 0x000e6e0000002200 */
[----:B------:R-:W2:Y:S01]  /*0020*/  LDC R4, c[0x0][0x360] ;  /* 0x0000d800ff047b82 */ /* 0x000ea20000000800 */
[----:B------:R-:W3:Y:S01]  /*0030*/  LDCU.64 UR6, c[0x0][0x388] ;  /* 0x00007100ff0677ac */ /* 0x000ee20008000a00 */
[----:B0-----:R-:W-:Y:S01]  /*0040*/  VIADD R1, R1, 0xffffffd0 ;  /* 0xffffffd001017836 */ /* 0x001fe20000000000 */
[----:B------:R-:W2:Y:S05]  /*0050*/  S2R R5, SR_TID.X ;  /* 0x0000000000057919 */ /* 0x000eaa0000002100 */
[----:B------:R-:W1:Y:S08]  /*0060*/  S2UR UR5, SR_CTAID.Y ;  /* 0x00000000000579c3 */ /* 0x000e700000002600 */
[----:B------:R-:W1:Y:S08]  /*0070*/  LDC R3, c[0x0][0x364] ;  /* 0x0000d900ff037b82 */ /* 0x000e700000000800 */
[----:B------:R-:W2:Y:S01]  /*0080*/  S2UR UR4, SR_CTAID.X ;  /* 0x00000000000479c3 */ /* 0x000ea20000002500 */
[----:B-1----:R-:W-:-:S05]  /*0090*/  IMAD R3, R3, UR5, R0 ;  /* 0x0000000503037c24 */ /* 0x002fca000f8e0200 */
[----:B---3--:R-:W-:Y:S01]  /*00a0*/  ISETP.GE.AND P0, PT, R3, UR7, PT ;  /* 0x0000000703007c0c */ /* 0x008fe2000bf06270 */
[----:B--2---:R-:W-:-:S05]  /*00b0*/  IMAD R4, R4, UR4, R5 ;  /* 0x0000000404047c24 */ /* 0x004fca000f8e0205 */
[----:B------:R-:W-:-:S13]  /*00c0*/  ISETP.GE.OR P0, PT, R4, UR6, P0 ;  /* 0x0000000604007c0c */ /* 0x000fda0008706670 */
[----:B------:R-:W-:Y:S05]  /*00d0*/  @P0 EXIT ;  /* 0x000000000000094d */ /* 0x000fea0003800000 */
[----:B------:R-:W-:Y:S01]  /*00e0*/  IMAD.MOV.U32 R6, RZ, RZ, 0x47fd28b2 ;  /* 0x47fd28b2ff067424 */ /* 0x000fe200078e00ff */
[----:B------:R-:W-:Y:S01]  /*00f0*/  BSSY.RECONVERGENT B0, `(.L_x_11) ;  /* 0x0000260000007945 */ /* 0x000fe20003800200 */
[----:B------:R-:W-:Y:S02]  /*0100*/  IMAD.MOV.U32 R7, RZ, RZ, 0x756219af ;  /* 0x756219afff077424 */ /* 0x000fe400078e00ff */
[----:B------:R-:W-:Y:S02]  /*0110*/  IMAD.MOV.U32 R8, RZ, RZ, 0x7b9c197f ;  /* 0x7b9c197fff087424 */ /* 0x000fe400078e00ff */
[----:B------:R-:W-:Y:S01]  /*0120*/  IMAD.MOV.U32 R9, RZ, RZ, -0x75bd8fc ;  /* 0xf8a42704ff097424 */ /* 0x000fe200078e00ff */
[----:B------:R0:W-:Y:S01]  /*0130*/  STL.64 [R1], R6 ;  /* 0x0000000601007387 */ /* 0x0001e20000100a00 */
[----:B------:R-:W-:Y:S02]  /*0140*/  IMAD.MOV.U32 R10, RZ, RZ, -0x23270784 ;  /* 0xdcd8f87cff0a7424 */ /* 0x000fe400078e00ff */
[----:B------:R-:W-:Y:S01]  /*0150*/  IMAD.MOV.U32 R11, RZ, RZ, 0x6e5e8bb3 ;  /* 0x6e5e8bb3ff0b7424 */ /* 0x000fe200078e00ff */
[----:B------:R0:W-:Y:S01]  /*0160*/  STL.64 [R1+0x8], R8 ;  /* 0x0000080801007387 */ /* 0x0001e20000100a00 */
[----:B------:R-:W-:Y:S01]  /*0170*/  IMAD R4, R4, UR7, R3 ;  /* 0x0000000704047c24 */ /* 0x000fe2000f8e0203 */
[----:B------:R-:W1:Y:S01]  /*0180*/  LDCU.64 UR6, c[0x0][0x358] ;  /* 0x00006b00ff0677ac */ /* 0x000e620008000a00 */
[----:B------:R-:W-:Y:S01]  /*0190*/  IMAD.MOV.U32 R0, RZ, RZ, 0x756219af ;  /* 0x756219afff007424 */ /* 0x000fe200078e00ff */
[----:B------:R0:W-:Y:S01]  /*01a0*/  STL.64 [R1+0x10], R10 ;  /* 0x0000100a01007387 */ /* 0x0001e20000100a00 */
[----:B------:R-:W-:Y:S01]  /*01b0*/  IMAD.MOV.U32 R3, RZ, RZ, 0x6e5e8bb3 ;  /* 0x6e5e8bb3ff037424 */ /* 0x000fe200078e00ff */
[----:B------:R-:W-:-:S02]  /*01c0*/  ISETP.NE.AND P0, PT, R4, RZ, PT ;  /* 0x000000ff0400720c */ /* 0x000fc40003f05270 */
[----:B------:R-:W-:-:S11]  /*01d0*/  SHF.R.S32.HI R2, RZ, 0x1f, R4 ;  /* 0x0000001fff027819 */ /* 0x000fd60000011404 */
[----:B0-----:R-:W-:Y:S05]  /*01e0*/  @!P0 BRA `(.L_x_12) ;  /* 0x0000002400408947 */ /* 0x001fea0003800000 */
[----:B------:R-:W-:Y:S02]  /*01f0*/  IMAD.MOV.U32 R13, RZ, RZ, R2 ;  /* 0x000000ffff0d7224 */ /* 0x000fe400078e0002 */
[----:B------:R-:W-:Y:S02]  /*0200*/  IMAD.MOV.U32 R11, RZ, RZ, RZ ;  /* 0x000000ffff0b7224 */ /* 0x000fe400078e00ff */
[----:B------:R-:W-:Y:S02]  /*0210*/  IMAD.MOV.U32 R0, RZ, RZ, 0x756219af ;  /* 0x756219afff007424 */ /* 0x000fe400078e00ff */
[----:B------:R-:W-:Y:S02]  /*0220*/  IMAD.MOV.U32 R10, RZ, RZ, R4 ;  /* 0x000000ffff0a7224 */ /* 0x000fe400078e0004 */
[----:B------:R-:W-:-:S07]  /*0230*/  IMAD.MOV.U32 R3, RZ, RZ, 0x6e5e8bb3 ;  /* 0x6e5e8bb3ff037424 */ /* 0x000fce00078e00ff */
.L_x_21:
[----:B0-----:R-:W-:Y:S01]  /*0240*/  LOP3.LUT R2, R10, 0x3, RZ, 0xc0, !PT ;  /* 0x000000030a027812 */ /* 0x001fe200078ec0ff */
[----:B------:R-:W-:Y:S03]  /*0250*/  BSSY.RECONVERGENT B1, `(.L_x_13) ;  /* 0x0000243000017945 */ /* 0x000fe60003800200 */
[----:B------:R-:W-:-:S04]  /*0260*/  ISETP.NE.U32.AND P0, PT, R2, RZ, PT ;  /* 0x000000ff0200720c */ /* 0x000fc80003f05070 */
[----:B------:R-:W-:-:S13]  /*0270*/  ISETP.NE.AND.EX P0, PT, RZ, RZ, PT, P0 ;  /* 0x000000ffff00720c */ /* 0x000fda0003f05300 */
[----:B------:R-:W-:Y:S05]  /*0280*/  @!P0 BRA `(.L_x_14) ;  /* 0x0000002000fc8947 */ /* 0x000fea0003800000 */
[----:B------:R-:W0:Y:S01]  /*0290*/  LDC.64 R8, c[0x4][RZ] ;  /* 0x01000000ff087b82 */ /* 0x000e220000000a00 */
[----:B------:R-:W-:Y:S01]  /*02a0*/  IMAD.MOV.U32 R0, RZ, RZ, RZ ;  /* 0x000000ffff007224 */ /* 0x000fe200078e00ff */
[----:B------:R-:W-:Y:S01]  /*02b0*/  CS2R R2, SRZ ;  /* 0x0000000000027805 */ /* 0x000fe2000001ff00 */
[----:B------:R-:W-:Y:S01]  /*02c0*/  IMAD.MOV.U32 R12, RZ, RZ, RZ ;  /* 0x000000ffff0c7224 */ /* 0x000fe200078e00ff */
[----:B------:R-:W-:Y:S01]  /*02d0*/  CS2R R6, SRZ ;  /* 0x0000000000067805 */ /* 0x000fe2000001ff00 */
[----:B0-----:R-:W-:-:S07]  /*02e0*/  IMAD.WIDE.U32 R8, R11, 0xc80, R8 ;  /* 0x00000c800b087825 */ /* 0x001fce00078e0008 */
.L_x_16:
[----:B------:R-:W-:-:S06]  /*02f0*/  IMAD R5, R12, 0x4, R1 ;  /* 0x000000040c057824 */ /* 0x000fcc00078e0201 */
[----:B------:R-:W5:Y:S01]  /*0300*/  LDL R5, [R5+0x4] ;  /* 0x0000040005057983 */ /* 0x000f620000100800 */
[----:B------:R-:W-:-:S05]  /*0310*/  UMOV UR4, URZ ;  /* 0x000000ff00047c82 */ /* 0x000fca0008000000 */
.L_x_15:
[----:B-----5:R-:W-:Y:S01]  /*0320*/  SHF.R.U32.HI R20, RZ, UR4, R5 ;  /* 0x00000004ff147c19 */ /* 0x020fe20008011605 */
[----:B------:R-:W-:-:S03]  /*0330*/  IMAD.SHL.U32 R14, R12, 0x20, RZ ;  /* 0x000000200c0e7824 */ /* 0x000fc600078e00ff */
[----:B------:R-:W-:Y:S01]  /*0340*/  LOP3.LUT R15, R20, 0x1, RZ, 0xc0, !PT ;  /* 0x00000001140f7812 */ /* 0x000fe200078ec0ff */
[----:B------:R-:W-:-:S03]  /*0350*/  VIADD R14, R14, UR4 ;  /* 0x000000040e0e7c36 */ /* 0x000fc60008000000 */
[----:B------:R-:W-:Y:S01]  /*0360*/  ISETP.NE.U32.AND P0, PT, R15, 0x1, PT ;  /* 0x000000010f00780c */ /* 0x000fe20003f05070 */
[----:B------:R-:W-:-:S03]  /*0370*/  IMAD R15, R14, 0x5, RZ ;  /* 0x000000050e0f7824 */ /* 0x000fc600078e02ff */
[----:B------:R-:W-:Y:S01]  /*0380*/  R2P PR, R20, 0x7e ;  /* 0x0000007e14007804 */ /* 0x000fe20000000000 */
[----:B------:R-:W-:-:S08]  /*0390*/  IMAD.WIDE.U32 R14, R15, 0x4, R8 ;  /* 0x000000040f0e7825 */ /* 0x000fd000078e0008 */
[----:B-1----:R-:W2:Y:S04]  /*03a0*/  @!P0 LDG.E R17, desc[UR6][R14.64] ;  /* 0x000000060e118981 */ /* 0x002ea8000c1e1900 */
[----:B------:R-:W3:Y:S04]  /*03b0*/  @P1 LDG.E R19, desc[UR6][R14.64+0x14] ;  /* 0x000014060e131981 */ /* 0x000ee8000c1e1900 */
[----:B------:R-:W4:Y:S04]  /*03c0*/  @P2 LDG.E R21, desc[UR6][R14.64+0x28] ;  /* 0x000028060e152981 */ /* 0x000f28000c1e1900 */
[----:B------:R-:W4:Y:S04]  /*03d0*/  @P3 LDG.E R23, desc[UR6][R14.64+0x3c] ;  /* 0x00003c060e173981 */ /* 0x000f28000c1e1900 */
[----:B------:R-:W4:Y:S04]  /*03e0*/  @!P0 LDG.E R16, desc[UR6][R14.64+0x8] ;  /* 0x000008060e108981 */ /* 0x000f28000c1e1900 */
[----:B------:R-:W4:Y:S04]  /*03f0*/  @P4 LDG.E R25, desc[UR6][R14.64+0x50] ;  /* 0x000050060e194981 */ /* 0x000f28000c1e1900 */
[----:B------:R-:W4:Y:S04]  /*0400*/  @!P0 LDG.E R18, desc[UR6][R14.64+0x10] ;  /* 0x000010060e128981 */ /* 0x000f28000c1e1900 */
[----:B------:R-:W4:Y:S04]  /*0410*/  @P1 LDG.E R22, desc[UR6][R14.64+0x1c] ;  /* 0x00001c060e161981 */ /* 0x000f28000c1e1900 */
[----:B------:R-:W4:Y:S04]  /*0420*/  @P1 LDG.E R24, desc[UR6][R14.64+0x24] ;  /* 0x000024060e181981 */ /* 0x000f28000c1e1900 */
[----:B------:R-:W4:Y:S01]  /*0430*/  @P6 LDG.E R27, desc[UR6][R14.64+0x78] ;  /* 0x000078060e1b6981 */ /* 0x000f22000c1e1900 */
[----:B--2---:R-:W-:-:S03]  /*0440*/  @!P0 LOP3.LUT R0, R0, R17, RZ, 0x3c, !PT ;  /* 0x0000001100008212 */ /* 0x004fc600078e3cff */
[----:B------:R-:W2:Y:S01]  /*0450*/  @!P0 LDG.E R17, desc[UR6][R14.64+0x4] ;  /* 0x000004060e118981 */ /* 0x000ea2000c1e1900 */
[----:B---3--:R-:W-:-:S03]  /*0460*/  @P1 LOP3.LUT R0, R0, R19, RZ, 0x3c, !PT ;  /* 0x0000001300001212 */ /* 0x008fc600078e3cff */
[----:B------:R-:W3:Y:S01]  /*0470*/  @!P0 LDG.E R19, desc[UR6][R14.64+0xc] ;  /* 0x00000c060e138981 */ /* 0x000ee2000c1e1900 */
[----:B----4-:R-:W-:-:S03]  /*0480*/  @P2 LOP3.LUT R0, R0, R21, RZ, 0x3c, !PT ;  /* 0x0000001500002212 */ /* 0x010fc600078e3cff */
[----:B------:R-:W4:Y:S01]  /*0490*/  @P1 LDG.E R21, desc[UR6][R14.64+0x18] ;  /* 0x000018060e151981 */ /* 0x000f22000c1e1900 */
[----:B------:R-:W-:-:S03]  /*04a0*/  @P3 LOP3.LUT R0, R0, R23, RZ, 0x3c, !PT ;  /* 0x0000001700003212 */ /* 0x000fc600078e3cff */
[----:B------:R-:W4:Y:S01]  /*04b0*/  @P5 LDG.E R23, desc[UR6][R14.64+0x64] ;  /* 0x000064060e175981 */ /* 0x000f22000c1e1900 */
[----:B------:R-:W-:-:S03]  /*04c0*/  @!P0 LOP3.LUT R7, R7, R16, RZ, 0x3c, !PT ;  /* 0x0000001007078212 */ /* 0x000fc600078e3cff */
[----:B------:R-:W4:Y:S01]  /*04d0*/  @P2 LDG.E R16, desc[UR6][R14.64+0x30] ;  /* 0x000030060e102981 */ /* 0x000f22000c1e1900 */
[----:B------:R-:W-:-:S03]  /*04e0*/  @P4 LOP3.LUT R0, R0, R25, RZ, 0x3c, !PT ;  /* 0x0000001900004212 */ /* 0x000fc600078e3cff */
[----:B------:R-:W4:Y:S01]  /*04f0*/  @P3 LDG.E R25, desc[UR6][R14.64+0x48] ;  /* 0x000048060e193981 */ /* 0x000f22000c1e1900 */
[----:B------:R-:W-:-:S03]  /*0500*/  @!P0 LOP3.LUT R3, R3, R18, RZ, 0x3c, !PT ;  /* 0x0000001203038212 */ /* 0x000fc600078e3cff */
[----:B------:R-:W4:Y:S01]  /*0510*/  @P2 LDG.E R18, desc[UR6][R14.64+0x38] ;  /* 0x000038060e122981 */ /* 0x000f22000c1e1900 */
[----:B------:R-:W-:-:S03]  /*0520*/  @P1 LOP3.LUT R7, R7, R22, RZ, 0x3c, !PT ;  /* 0x0000001607071212 */ /* 0x000fc600078e3cff */
[----:B------:R-:W4:Y:S01]  /*0530*/  @P3 LDG.E R22, desc[UR6][R14.64+0x44] ;  /* 0x000044060e163981 */ /* 0x000f22000c1e1900 */
[----:B--2---:R-:W-:-:S03]  /*0540*/  @!P0 LOP3.LUT R6, R6, R17, RZ, 0x3c, !PT ;  /* 0x0000001106068212 */ /* 0x004fc600078e3cff */
[----:B------:R-:W2:Y:S01]  /*0550*/  @P1 LDG.E R17, desc[UR6][R14.64+0x20] ;  /* 0x000020060e111981 */ /* 0x000ea2000c1e1900 */
[----:B---3--:R-:W-:-:S03]  /*0560*/  @!P0 LOP3.LUT R2, R2, R19, RZ, 0x3c, !PT ;  /* 0x0000001302028212 */ /* 0x008fc600078e3cff */
[----:B------:R-:W3:Y:S01]  /*0570*/  @P2 LDG.E R19, desc[UR6][R14.64+0x2c] ;  /* 0x00002c060e132981 */ /* 0x000ee2000c1e1900 */
[----:B----4-:R-:W-:-:S03]  /*0580*/  @P1 LOP3.LUT R6, R6, R21, RZ, 0x3c, !PT ;  /* 0x0000001506061212 */ /* 0x010fc600078e3cff */
[----:B------:R-:W4:Y:S01]  /*0590*/  @P2 LDG.E R21, desc[UR6][R14.64+0x34] ;  /* 0x000034060e152981 */ /* 0x000f22000c1e1900 */
[----:B------:R-:W-:-:S03]  /*05a0*/  @P5 LOP3.LUT R0, R0, R23, RZ, 0x3c, !PT ;  /* 0x0000001700005212 */ /* 0x000fc600078e3cff */
[----:B------:R-:W4:Y:S01]  /*05b0*/  @P3 LDG.E R23, desc[UR6][R14.64+0x40] ;  /* 0x000040060e173981 */ /* 0x000f22000c1e1900 */
[----:B------:R-:W-:Y:S02]  /*05c0*/  @P1 LOP3.LUT R3, R3, R24, RZ, 0x3c, !PT ;  /* 0x0000001803031212 */ /* 0x000fe400078e3cff */
[----:B------:R-:W-:Y:S01]  /*05d0*/  @P2 LOP3.LUT R7, R7, R16, RZ, 0x3c, !PT ;  /* 0x0000001007072212 */ /* 0x000fe200078e3cff */
[----:B------:R-:W4:Y:S04]  /*05e0*/  @P5 LDG.E R24, desc[UR6][R14.64+0x6c] ;  /* 0x00006c060e185981 */ /* 0x000f28000c1e1900 */
[----:B------:R-:W4:Y:S01]  /*05f0*/  @P3 LDG.E R16, desc[UR6][R14.64+0x4c] ;  /* 0x00004c060e103981 */ /* 0x000f22000c1e1900 */
[----:B------:R-:W-:-:S03]  /*0600*/  @P2 LOP3.LUT R3, R3, R18, RZ, 0x3c, !PT ;  /* 0x0000001203032212 */ /* 0x000fc600078e3cff */
[----:B------:R-:W4:Y:S01]  /*0610*/  @P4 LDG.E R18, desc[UR6][R14.64+0x58] ;  /* 0x000058060e124981 */ /* 0x000f22000c1e1900 */
[----:B------:R-:W-:-:S03]  /*0620*/  @P3 LOP3.LUT R7, R7, R22, RZ, 0x3c, !PT ;  /* 0x0000001607073212 */ /* 0x000fc600078e3cff */
[----:B------:R-:W4:Y:S01]  /*0630*/  @P4 LDG.E R22, desc[UR6][R14.64+0x60] ;  /* 0x000060060e164981 */ /* 0x000f22000c1e1900 */
[----:B--2---:R-:W-:-:S03]  /*0640*/  @P1 LOP3.LUT R2, R2, R17, RZ, 0x3c, !PT ;  /* 0x0000001102021212 */ /* 0x004fc600078e3cff */
[----:B------:R-:W2:Y:S01]  /*0650*/  @P4 LDG.E R17, desc[UR6][R14.64+0x54] ;  /* 0x000054060e114981 */ /* 0x000ea2000c1e1900 */
[----:B---3--:R-:W-:-:S03]  /*0660*/  @P2 LOP3.LUT R6, R6, R19, RZ, 0x3c, !PT ;  /* 0x0000001306062212 */ /* 0x008fc600078e3cff */
[----:B------:R-:W3:Y:S01]  /*0670*/  @P4 LDG.E R19, desc[UR6][R14.64+0x5c] ;  /* 0x00005c060e134981 */ /* 0x000ee2000c1e1900 */
[----:B----4-:R-:W-:-:S03]  /*0680*/  @P2 LOP3.LUT R2, R2, R21, RZ, 0x3c, !PT ;  /* 0x0000001502022212 */ /* 0x010fc600078e3cff */
[----:B------:R-:W4:Y:S01]  /*0690*/  @P5 LDG.E R21, desc[UR6][R14.64+0x68] ;  /* 0x000068060e155981 */ /* 0x000f22000c1e1900 */
[----:B------:R-:W-:-:S03]  /*06a0*/  @P3 LOP3.LUT R6, R6, R23, RZ, 0x3c, !PT ;  /* 0x0000001706063212 */ /* 0x000fc600078e3cff */
[----:B------:R-:W4:Y:S01]  /*06b0*/  @P5 LDG.E R23, desc[UR6][R14.64+0x70] ;  /* 0x000070060e175981 */ /* 0x000f22000c1e1900 */
[----:B------:R-:W-:Y:S02]  /*06c0*/  LOP3.LUT P0, RZ, R20, 0x80, RZ, 0xc0, !PT ;  /* 0x0000008014ff7812 */ /* 0x000fe4000780c0ff */
[----:B------:R-:W-:Y:S02]  /*06d0*/  @P3 LOP3.LUT R2, R2, R25, RZ, 0x3c, !PT ;  /* 0x0000001902023212 */ /* 0x000fe400078e3cff */
[----:B------:R-:W-:Y:S02]  /*06e0*/  @P3 LOP3.LUT R3, R3, R16, RZ, 0x3c, !PT ;  /* 0x0000001003033212 */ /* 0x000fe400078e3cff */
[----:B------:R-:W4:Y:S01]  /*06f0*/  @P5 LDG.E R16, desc[UR6][R14.64+0x74] ;  /* 0x000074060e105981 */ /* 0x000f22000c1e1900 */
[----:B------:R-:W-:-:S03]  /*0700*/  @P4 LOP3.LUT R7, R7, R18, RZ, 0x3c, !PT ;  /* 0x0000001207074212 */ /* 0x000fc600078e3cff */
[----:B------:R-:W4:Y:S01]  /*0710*/  @P6 LDG.E R18, desc[UR6][R14.64+0x80] ;  /* 0x000080060e126981 */ /* 0x000f22000c1e1900 */
[----:B------:R-:W-:-:S03]  /*0720*/  @P4 LOP3.LUT R3, R3, R22, RZ, 0x3c, !PT ;  /* 0x0000001603034212 */ /* 0x000fc600078e3cff */
[----:B------:R-:W4:Y:S01]  /*0730*/  @P6 LDG.E R22, desc[UR6][R14.64+0x88] ;  /* 0x000088060e166981 */ /* 0x000f22000c1e1900 */
[----:B------:R-:W-:-:S03]  /*0740*/  @P5 LOP3.LUT R7, R7, R24, RZ, 0x3c, !PT ;  /* 0x0000001807075212 */ /* 0x000fc600078e3cff */
[----:B------:R-:W4:Y:S04]  /*0750*/  @P0 LDG.E R25, desc[UR6][R14.64+0x8c] ;  /* 0x00008c060e190981 */ /* 0x000f28000c1e1900 */
[----:B------:R-:W4:Y:S04]  /*0760*/  @P0 LDG.E R24, desc[UR6][R14.64+0x94] ;  /* 0x000094060e180981 */ /* 0x000f28000c1e1900 */
        /* <DEDUP_REMOVED lines=9> */
[----:B------:R-:W-:Y:S02]  /*0800*/  @P6 LOP3.LUT R0, R0, R27, RZ, 0x3c, !PT ;  /* 0x0000001b00006212 */ /* 0x000fe400078e3cff */
[----:B------:R-:W-:Y:S02]  /*0810*/  @P5 LOP3.LUT R3, R3, R16, RZ, 0x3c, !PT ;  /* 0x0000001003035212 */ /* 0x000fe400078e3cff */
[----:B------:R-:W-:Y:S02]  /*0820*/  @P6 LOP3.LUT R7, R7, R18, RZ, 0x3c, !PT ;  /* 0x0000001207076212 */ /* 0x000fe400078e3cff */
[----:B------:R-:W-:Y:S02]  /*0830*/  @P6 LOP3.LUT R3, R3, R22, RZ, 0x3c, !PT ;  /* 0x0000001603036212 */ /* 0x000fe400078e3cff */
[----:B------:R-:W-:Y:S02]  /*0840*/  @P0 LOP3.LUT R0, R0, R25, RZ, 0x3c, !PT ;  /* 0x0000001900000212 */ /* 0x000fe400078e3cff */
[----:B------:R-:W-:-:S02]  /*0850*/  @P0 LOP3.LUT R7, R7, R24, RZ, 0x3c, !PT ;  /* 0x0000001807070212 */ /* 0x000fc400078e3cff */
[----:B------:R-:W-:Y:S02]  /*0860*/  @P0 LOP3.LUT R3, R3, R26, RZ, 0x3c, !PT ;  /* 0x0000001a03030212 */ /* 0x000fe400078e3cff */
[----:B--2---:R-:W-:Y:S02]  /*0870*/  @P6 LOP3.LUT R6, R6, R17, RZ, 0x3c, !PT ;  /* 0x0000001106066212 */ /* 0x004fe400078e3cff */
[----:B---3--:R-:W-:Y:S02]  /*0880*/  @P6 LOP3.LUT R2, R2, R19, RZ, 0x3c, !PT ;  /* 0x0000001302026212 */ /* 0x008fe400078e3cff */
[----:B----4-:R-:W-:Y:S02]  /*0890*/  @P0 LOP3.LUT R6, R6, R21, RZ, 0x3c, !PT ;  /* 0x0000001506060212 */ /* 0x010fe400078e3cff */
[----:B------:R-:W-:Y:S02]  /*08a0*/  @P0 LOP3.LUT R2, R2, R23, RZ, 0x3c, !PT ;  /* 0x0000001702020212 */ /* 0x000fe400078e3cff */
[----:B------:R-:W-:-:S13]  /*08b0*/  R2P PR, R20.B1, 0x7f ;  /* 0x0000007f14007804 */ /* 0x000fda0000001000 */
[----:B------:R-:W2:Y:S04]  /*08c0*/  @P0 LDG.E R18, desc[UR6][R14.64+0xb0] ;  /* 0x0000b0060e120981 */ /* 0x000ea8000c1e1900 */
[----:B------:R-:W3:Y:S04]  /*08d0*/  @P0 LDG.E R21, desc[UR6][R14.64+0xa0] ;  /* 0x0000a0060e150981 */ /* 0x000ee8000c1e1900 */
[----:B------:R-:W4:Y:S04]  /*08e0*/  @P0 LDG.E R23, desc[UR6][R14.64+0xa4] ;  /* 0x0000a4060e170981 */ /* 0x000f28000c1e1900 */
[----:B------:R-:W4:Y:S04]  /*08f0*/  @P0 LDG.E R16, desc[UR6][R14.64+0xa8] ;  /* 0x0000a8060e100981 */ /* 0x000f28000c1e1900 */
[----:B------:R-:W4:Y:S04]  /*0900*/  @P0 LDG.E R25, desc[UR6][R14.64+0xac] ;  /* 0x0000ac060e190981 */ /* 0x000f28000c1e1900 */
[----:B------:R-:W4:Y:S04]  /*0910*/  @P1 LDG.E R27, desc[UR6][R14.64+0xb4] ;  /* 0x0000b4060e1b1981 */ /* 0x000f28000c1e1900 */
[----:B------:R-:W4:Y:S04]  /*0920*/  @P2 LDG.E R29, desc[UR6][R14.64+0xc8] ;  /* 0x0000c8060e1d2981 */ /* 0x000f28000c1e1900 */
[----:B------:R-:W4:Y:S04]  /*0930*/  @P3 LDG.E R19, desc[UR6][R14.64+0xdc] ;  /* 0x0000dc060e133981 */ /* 0x000f28000c1e1900 */
        /* <DEDUP_REMOVED lines=12> */
[----:B------:R-:W-:Y:S01]  /*0a00*/  LOP3.LUT P0, RZ, R20, 0x8000, RZ, 0xc0, !PT ;  /* 0x0000800014ff7812 */ /* 0x000fe2000780c0ff */
[----:B------:R-:W4:Y:S04]  /*0a10*/  @P1 LDG.E R25, desc[UR6][R14.64+0xc0] ;  /* 0x0000c0060e191981 */ /* 0x000f28000c1e1900 */
[----:B------:R-:W4:Y:S01]  /*0a20*/  @P1 LDG.E R20, desc[UR6][R14.64+0xc4] ;  /* 0x0000c4060e141981 */ /* 0x000f22000c1e1900 */
[----:B------:R-:W-:-:S03]  /*0a30*/  @P1 LOP3.LUT R0, R0, R27, RZ, 0x3c, !PT ;  /* 0x0000001b00001212 */ /* 0x000fc600078e3cff */
[----:B------:R-:W4:Y:S01]  /*0a40*/  @P2 LDG.E R27, desc[UR6][R14.64+0xcc] ;  /* 0x0000cc060e1b2981 */ /* 0x000f22000c1e1900 */
[----:B------:R-:W-:-:S03]  /*0a50*/  @P2 LOP3.LUT R0, R0, R29, RZ, 0x3c, !PT ;  /* 0x0000001d00002212 */ /* 0x000fc600078e3cff */
[----:B------:R-:W4:Y:S01]  /*0a60*/  @P6 LDG.E R29, desc[UR6][R14.64+0x118] ;  /* 0x000118060e1d6981 */ /* 0x000f22000c1e1900 */
[----:B------:R-:W-:-:S03]  /*0a70*/  @P3 LOP3.LUT R0, R0, R19, RZ, 0x3c, !PT ;  /* 0x0000001300003212 */ /* 0x000fc600078e3cff */
[----:B------:R-:W4:Y:S01]  /*0a80*/  @P2 LDG.E R19, desc[UR6][R14.64+0xd4] ;  /* 0x0000d4060e132981 */ /* 0x000f22000c1e1900 */
[----:B------:R-:W-:-:S03]  /*0a90*/  @P4 LOP3.LUT R0, R0, R17, RZ, 0x3c, !PT ;  /* 0x0000001100004212 */ /* 0x000fc600078e3cff */
[----:B------:R-:W4:Y:S04]  /*0aa0*/  @P5 LDG.E R17, desc[UR6][R14.64+0x108] ;  /* 0x000108060e115981 */ /* 0x000f28000c1e1900 */
[----:B------:R-:W4:Y:S01]  /*0ab0*/  @P0 LDG.E R26, desc[UR6][R14.64+0x13c] ;  /* 0x00013c060e1a0981 */ /* 0x000f22000c1e1900 */
[----:B--2---:R-:W-:-:S03]  /*0ac0*/  @P1 LOP3.LUT R7, R7, R18, RZ, 0x3c, !PT ;  /* 0x0000001207071212 */ /* 0x004fc600078e3cff */
[----:B------:R-:W2:Y:S01]  /*0ad0*/  @P4 LDG.E R18, desc[UR6][R14.64+0x100] ;  /* 0x000100060e124981 */ /* 0x000ea2000c1e1900 */
[----:B---3--:R-:W-:Y:S02]  /*0ae0*/  @P5 LOP3.LUT R0, R0, R21, RZ, 0x3c, !PT ;  /* 0x0000001500005212 */ /* 0x008fe400078e3cff */
[----:B------:R-:W-:Y:S01]  /*0af0*/  @P2 LOP3.LUT R7, R7, R22, RZ, 0x3c, !PT ;  /* 0x0000001607072212 */ /* 0x000fe200078e3cff */
[----:B------:R-:W3:Y:S01]  /*0b00*/  @P3 LDG.E R21, desc[UR6][R14.64+0xe0] ;  /* 0x0000e0060e153981 */ /* 0x000ee2000c1e1900 */
[----:B----4-:R-:W-:-:S03]  /*0b10*/  @P1 LOP3.LUT R6, R6, R23, RZ, 0x3c, !PT ;  /* 0x0000001706061212 */ /* 0x010fc600078e3cff */
[----:B------:R-:W4:Y:S04]  /*0b20*/  @P3 LDG.E R22, desc[UR6][R14.64+0xec] ;  /* 0x0000ec060e163981 */ /* 0x000f28000c1e1900 */
[----:B------:R-:W2:Y:S01]  /*0b30*/  @P3 LDG.E R23, desc[UR6][R14.64+0xe8] ;  /* 0x0000e8060e173981 */ /* 0x000ea2000c1e1900 */
[----:B------:R-:W-:-:S03]  /*0b40*/  @P1 LOP3.LUT R2, R2, R25, RZ, 0x3c, !PT ;  /* 0x0000001902021212 */ /* 0x000fc600078e3cff */
[----:B------:R-:W2:Y:S01]  /*0b50*/  @P4 LDG.E R25, desc[UR6][R14.64+0xf4] ;  /* 0x0000f4060e194981 */ /* 0x000ea2000c1e1900 */
[----:B------:R-:W-:-:S03]  /*0b60*/  @P1 LOP3.LUT R3, R3, R20, RZ, 0x3c, !PT ;  /* 0x0000001403031212 */ /* 0x000fc600078e3cff */
[----:B------:R-:W2:Y:S01]  /*0b70*/  @P3 LDG.E R20, desc[UR6][R14.64+0xe4] ;  /* 0x0000e4060e143981 */ /* 0x000ea2000c1e1900 */
[----:B------:R-:W-:Y:S02]  /*0b80*/  @P2 LOP3.LUT R6, R6, R27, RZ, 0x3c, !PT ;  /* 0x0000001b06062212 */ /* 0x000fe400078e3cff */
[----:B------:R-:W-:Y:S01]  /*0b90*/  @P2 LOP3.LUT R3, R3, R16, RZ, 0x3c, !PT ;  /* 0x0000001003032212 */ /* 0x000fe200078e3cff */
[----:B------:R-:W2:Y:S04]  /*0ba0*/  @P4 LDG.E R27, desc[UR6][R14.64+0xfc] ;  /* 0x0000fc060e1b4981 */ /* 0x000ea8000c1e1900 */
[----:B------:R-:W2:Y:S01]  /*0bb0*/  @P5 LDG.E R16, desc[UR6][R14.64+0x10c] ;  /* 0x00010c060e105981 */ /* 0x000ea2000c1e1900 */
[----:B------:R-:W-:-:S03]  /*0bc0*/  @P2 LOP3.LUT R2, R2, R19, RZ, 0x3c, !PT ;  /* 0x0000001302022212 */ /* 0x000fc600078e3cff */
[----:B------:R-:W2:Y:S01]  /*0bd0*/  @P5 LDG.E R19, desc[UR6][R14.64+0x110] ;  /* 0x000110060e135981 */ /* 0x000ea2000c1e1900 */
[----:B------:R-:W-:-:S03]  /*0be0*/  @P6 LOP3.LUT R0, R0, R29, RZ, 0x3c, !PT ;  /* 0x0000001d00006212 */ /* 0x000fc600078e3cff */
[----:B------:R-:W2:Y:S01]  /*0bf0*/  @P0 LDG.E R29, desc[UR6][R14.64+0x12c] ;  /* 0x00012c060e1d0981 */ /* 0x000ea2000c1e1900 */
[----:B---3--:R-:W-:-:S03]  /*0c00*/  @P3 LOP3.LUT R6, R6, R21, RZ, 0x3c, !PT ;  /* 0x0000001506063212 */ /* 0x008fc600078e3cff */
[----:B------:R-:W3:Y:S01]  /*0c10*/  @P6 LDG.E R21, desc[UR6][R14.64+0x11c] ;  /* 0x00011c060e156981 */ /* 0x000ee2000c1e1900 */
[----:B----4-:R-:W-:-:S03]  /*0c20*/  @P3 LOP3.LUT R3, R3, R22, RZ, 0x3c, !PT ;  /* 0x0000001603033212 */ /* 0x010fc600078e3cff */
[----:B------:R-:W4:Y:S01]  /*0c30*/  @P6 LDG.E R22, desc[UR6][R14.64+0x128] ;  /* 0x000128060e166981 */ /* 0x000f22000c1e1900 */
[----:B--2---:R-:W-:Y:S02]  /*0c40*/  @P3 LOP3.LUT R2, R2, R23, RZ, 0x3c, !PT ;  /* 0x0000001702023212 */ /* 0x004fe400078e3cff */
[----:B------:R-:W-:Y:S01]  /*0c50*/  @P4 LOP3.LUT R3, R3, R18, RZ, 0x3c, !PT ;  /* 0x0000001203034212 */ /* 0x000fe200078e3cff */
[----:B------:R-:W2:Y:S01]  /*0c60*/  @P6 LDG.E R23, desc[UR6][R14.64+0x124] ;  /* 0x000124060e176981 */ /* 0x000ea2000c1e1900 */
[----:B------:R-:W-:-:S03]  /*0c70*/  @P4 LOP3.LUT R6, R6, R25, RZ, 0x3c, !PT ;  /* 0x0000001906064212 */ /* 0x000fc600078e3cff */
[----:B------:R-:W4:Y:S01]  /*0c80*/  @P6 LDG.E R18, desc[UR6][R14.64+0x120] ;  /* 0x000120060e126981 */ /* 0x000f22000c1e1900 */
[----:B------:R-:W-:-:S03]  /*0c90*/  @P3 LOP3.LUT R7, R7, R20, RZ, 0x3c, !PT ;  /* 0x0000001407073212 */ /* 0x000fc600078e3cff */
[----:B------:R-:W4:Y:S01]  /*0ca0*/  @P5 LDG.E R20, desc[UR6][R14.64+0x114] ;  /* 0x000114060e145981 */ /* 0x000f22000c1e1900 */
[----:B------:R-:W-:Y:S02]  /*0cb0*/  @P4 LOP3.LUT R7, R7, R24, RZ, 0x3c, !PT ;  /* 0x0000001807074212 */ /* 0x000fe400078e3cff */
[----:B------:R-:W-:Y:S01]  /*0cc0*/  @P5 LOP3.LUT R6, R6, R17, RZ, 0x3c, !PT ;  /* 0x0000001106065212 */ /* 0x000fe200078e3cff */
[----:B------:R-:W4:Y:S04]  /*0cd0*/  @P0 LDG.E R24, desc[UR6][R14.64+0x134] ;  /* 0x000134060e180981 */ /* 0x000f28000c1e1900 */
[----:B------:R-:W4:Y:S04]  /*0ce0*/  @P0 LDG.E R17, desc[UR6][R14.64+0x130] ;  /* 0x000130060e110981 */ /* 0x000f28000c1e1900 */
[----:B------:R-:W4:Y:S01]  /*0cf0*/  @P0 LDG.E R25, desc[UR6][R14.64+0x138] ;  /* 0x000138060e190981 */ /* 0x000f22000c1e1900 */
[----:B------:R-:W-:Y:S01]  /*0d00*/  UIADD3 UR4, UPT, UPT, UR4, 0x10, URZ ;  /* 0x0000001004047890 */ /* 0x000fe2000fffe0ff */
[----:B------:R-:W-:-:S03]  /*0d10*/  @P4 LOP3.LUT R2, R2, R27, RZ, 0x3c, !PT ;  /* 0x0000001b02024212 */ /* 0x000fc600078e3cff */
[----:B------:R-:W-:Y:S01]  /*0d20*/  UISETP.NE.AND UP0, UPT, UR4, 0x20, UPT ;  /* 0x000000200400788c */ /* 0x000fe2000bf05270 */
[----:B------:R-:W-:Y:S02]  /*0d30*/  @P5 LOP3.LUT R7, R7, R16, RZ, 0x3c, !PT ;  /* 0x0000001007075212 */ /* 0x000fe400078e3cff */
[----:B------:R-:W-:Y:S02]  /*0d40*/  @P5 LOP3.LUT R2, R2, R19, RZ, 0x3c, !PT ;  /* 0x0000001302025212 */ /* 0x000fe400078e3cff */
[----:B------:R-:W-:Y:S02]  /*0d50*/  @P0 LOP3.LUT R0, R0, R29, RZ, 0x3c, !PT ;  /* 0x0000001d00000212 */ /* 0x000fe400078e3cff */
[----:B---3--:R-:W-:Y:S02]  /*0d60*/  @P6 LOP3.LUT R6, R6, R21, RZ, 0x3c, !PT ;  /* 0x0000001506066212 */ /* 0x008fe400078e3cff */
[----:B--2---:R-:W-:Y:S02]  /*0d70*/  @P6 LOP3.LUT R2, R2, R23, RZ, 0x3c, !PT ;  /* 0x0000001702026212 */ /* 0x004fe400078e3cff */
[----:B----4-:R-:W-:-:S02]  /*0d80*/  @P6 LOP3.LUT R7, R7, R18, RZ, 0x3c, !PT ;  /* 0x0000001207076212 */ /* 0x010fc400078e3cff */
[----:B------:R-:W-:-:S04]  /*0d90*/  @P5 LOP3.LUT R3, R3, R20, RZ, 0x3c, !PT ;  /* 0x0000001403035212 */ /* 0x000fc800078e3cff */
[----:B------:R-:W-:Y:S02]  /*0da0*/  @P6 LOP3.LUT R3, R3, R22, RZ, 0x3c, !PT ;  /* 0x0000001603036212 */ /* 0x000fe400078e3cff */
[----:B------:R-:W-:Y:S02]  /*0db0*/  @P0 LOP3.LUT R7, R7, R24, RZ, 0x3c, !PT ;  /* 0x0000001807070212 */ /* 0x000fe400078e3cff */
[----:B------:R-:W-:Y:S02]  /*0dc0*/  @P0 LOP3.LUT R6, R6, R17, RZ, 0x3c, !PT ;  /* 0x0000001106060212 */ /* 0x000fe400078e3cff */
[----:B------:R-:W-:Y:S02]  /*0dd0*/  @P0 LOP3.LUT R3, R3, R26, RZ, 0x3c, !PT ;  /* 0x0000001a03030212 */ /* 0x000fe400078e3cff */
[----:B------:R-:W-:Y:S01]  /*0de0*/  @P0 LOP3.LUT R2, R2, R25, RZ, 0x3c, !PT ;  /* 0x0000001902020212 */ /* 0x000fe200078e3cff */
[----:B------:R-:W-:Y:S06]  /*0df0*/  BRA.U UP0, `(.L_x_15) ;  /* 0xfffffff500487547 */ /* 0x000fec000b83ffff */
[----:B------:R-:W-:-:S05]  /*0e00*/  VIADD R12, R12, 0x1 ;  /* 0x000000010c0c7836 */ /* 0x000fca0000000000 */
[----:B------:R-:W-:-:S13]  /*0e10*/  ISETP.NE.AND P0, PT, R12, 0x5, PT ;  /* 0x000000050c00780c */ /* 0x000fda0003f05270 */
[----:B------:R-:W-:Y:S05]  /*0e20*/  @P0 BRA `(.L_x_16) ;  /* 0xfffffff400300947 */ /* 0x000fea000383ffff */
[----:B------:R-:W-:Y:S01]  /*0e30*/  LOP3.LUT R5, R10, 0x3, RZ, 0xc0, !PT ;  /* 0x000000030a057812 */ /* 0x000fe200078ec0ff */
[----:B------:R0:W-:Y:S03]  /*0e40*/  STL.64 [R1+0x8], R6 ;  /* 0x0000080601007387 */ /* 0x0001e60000100a00 */
[----:B------:R-:W-:Y:S01]  /*0e50*/  ISETP.NE.U32.AND P0, PT, R5, 0x1, PT ;  /* 0x000000010500780c */ /* 0x000fe20003f05070 */
[----:B------:R0:W-:Y:S03]  /*0e60*/  STL.64 [R1+0x10], R2 ;  /* 0x0000100201007387 */ /* 0x0001e60000100a00 */
[----:B------:R-:W-:Y:S01]  /*0e70*/  ISETP.NE.AND.EX P0, PT, RZ, RZ, PT, P0 ;  /* 0x000000ffff00720c */ /* 0x000fe20003f05300 */
[----:B------:R0:W-:-:S12]  /*0e80*/  STL [R1+0x4], R0 ;  /* 0x0000040001007387 */ /* 0x0001d80000100800 */
[----:B0-----:R-:W-:Y:S05]  /*0e90*/  @!P0 BRA `(.L_x_14) ;  /* 0x0000001400f88947 */ /* 0x001fea0003800000 */
[----:B------:R-:W-:Y:S01]  /*0ea0*/  UMOV UR4, URZ ;  /* 0x000000ff00047c82 */ /* 0x000fe20008000000 */
[----:B------:R-:W-:Y:S01]  /*0eb0*/  IMAD.MOV.U32 R0, RZ, RZ, RZ ;  /* 0x000000ffff007224 */ /* 0x000fe200078e00ff */
[----:B------:R-:W-:Y:S01]  /*0ec0*/  CS2R R6, SRZ ;  /* 0x0000000000067805 */ /* 0x000fe2000001ff00 */
[----:B------:R-:W-:Y:S02]  /*0ed0*/  IMAD.MOV.U32 R12, RZ, RZ, RZ ;  /* 0x000000ffff0c7224 */ /* 0x000fe400078e00ff */
[----:B------:R-:W-:Y:S02]  /*0ee0*/  IMAD.MOV.U32 R2, RZ, RZ, RZ ;  /* 0x000000ffff027224 */ /* 0x000fe400078e00ff */
[----:B------:R-:W-:-:S07]  /*0ef0*/  IMAD.U32 R3, RZ, RZ, UR4 ;  /* 0x00000004ff037e24 */ /* 0x000fce000f8e00ff */
.L_x_18:
[----:B------:R-:W-:-:S06]  /*0f00*/  IMAD R5, R12, 0x4, R1 ;  /* 0x000000040c057824 */ /* 0x000fcc00078e0201 */
[----:B------:R-:W5:Y:S01]  /*0f10*/  LDL R5, [R5+0x4] ;  /* 0x0000040005057983 */ /* 0x000f620000100800 */
[----:B------:R-:W-:-:S05]  /*0f20*/  UMOV UR4, URZ ;  /* 0x000000ff00047c82 */ /* 0x000fca0008000000 */
.L_x_17:
        /* <DEDUP_REMOVED lines=8> */
[----:B------:R-:W2:Y:S04]  /*0fb0*/  @!P0 LDG.E R17, desc[UR6][R14.64] ;  /* 0x000000060e118981 */ /* 0x000ea8000c1e1900 */
        /* <DEDUP_REMOVED lines=171> */
[----:B------:R0:W-:Y:S03]  /*1a70*/  STL [R1+0x4], R0 ;  /* 0x0000040001007387 */ /* 0x0001e60000100800 */
[----:B------:R-:W-:Y:S01]  /*1a80*/  ISETP.NE.AND.EX P0, PT, RZ, RZ, PT, P0 ;  /* 0x000000ffff00720c */ /* 0x000fe20003f05300 */
[----:B------:R0:W-:-:S12]  /*1a90*/  STL.64 [R1+0x10], R2 ;  /* 0x0000100201007387 */ /* 0x0001d80000100a00 */
[----:B0-----:R-:W-:Y:S05]  /*1aa0*/  @P0 BRA `(.L_x_14) ;  /* 0x0000000800f40947 */ /* 0x001fea0003800000 */
[----:B------:R-:W-:Y:S01]  /*1ab0*/  UMOV UR4, URZ ;  /* 0x000000ff00047c82 */ /* 0x000fe20008000000 */
[----:B------:R-:W-:Y:S01]  /*1ac0*/  IMAD.MOV.U32 R0, RZ, RZ, RZ ;  /* 0x000000ffff007224 */ /* 0x000fe200078e00ff */
[----:B------:R-:W-:Y:S01]  /*1ad0*/  CS2R R6, SRZ ;  /* 0x0000000000067805 */ /* 0x000fe2000001ff00 */
[----:B------:R-:W-:Y:S02]  /*1ae0*/  IMAD.MOV.U32 R12, RZ, RZ, RZ ;  /* 0x000000ffff0c7224 */ /* 0x000fe400078e00ff */
[----:B------:R-:W-:Y:S02]  /*1af0*/  IMAD.MOV.U32 R2, RZ, RZ, RZ ;  /* 0x000000ffff027224 */ /* 0x000fe400078e00ff */
[----:B------:R-:W-:-:S07]  /*1b00*/  IMAD.U32 R3, RZ, RZ, UR4 ;  /* 0x00000004ff037e24 */ /* 0x000fce000f8e00ff */
.L_x_20:
[----:B------:R-:W-:-:S06]  /*1b10*/  IMAD R5, R12, 0x4, R1 ;  /* 0x000000040c057824 */ /* 0x000fcc00078e0201 */
[----:B------:R-:W5:Y:S01]  /*1b20*/  LDL R5, [R5+0x4] ;  /* 0x0000040005057983 */ /* 0x000f620000100800 */
[----:B------:R-:W-:-:S05]  /*1b30*/  UMOV UR4, URZ ;  /* 0x000000ff00047c82 */ /* 0x000fca0008000000 */
.L_x_19:
        /* <DEDUP_REMOVED lines=177> */
[----:B------:R0:W-:Y:S04]  /*2650*/  STL.64 [R1+0x8], R6 ;  /* 0x0000080601007387 */ /* 0x0001e80000100a00 */
[----:B------:R0:W-:Y:S04]  /*2660*/  STL [R1+0x4], R0 ;  /* 0x0000040001007387 */ /* 0x0001e80000100800 */
[----:B------:R0:W-:Y:S02]  /*2670*/  STL.64 [R1+0x10], R2 ;  /* 0x0000100201007387 */ /* 0x0001e40000100a00 */
.L_x_14:
[----:B-1----:R-:W-:Y:S05]  /*2680*/  BSYNC.RECONVERGENT B1 ;  /* 0x0000000000017941 */ /* 0x002fea0003800200 */
.L_x_13:
[C---:B------:R-:W-:Y:S01]  /*2690*/  ISETP.GT.U32.AND P0, PT, R10.reuse, 0x3, PT ;  /* 0x000000030a00780c */ /* 0x040fe20003f04070 */
[----:B------:R-:W-:Y:S01]  /*26a0*/  VIADD R11, R11, 0x1 ;  /* 0x000000010b0b7836 */ /* 0x000fe20000000000 */
[--C-:B------:R-:W-:Y:S02]  /*26b0*/  SHF.R.U64 R10, R10, 0x2, R13.reuse ;  /* 0x000000020a0a7819 */ /* 0x100fe4000000120d */
[----:B------:R-:W-:Y:S02]  /*26c0*/  ISETP.GT.U32.AND.EX P0, PT, R13, RZ, PT, P0 ;  /* 0x000000ff0d00720c */ /* 0x000fe40003f04100 */
[----:B------:R-:W-:-:S11]  /*26d0*/  SHF.R.U32.HI R13, RZ, 0x2, R13 ;  /* 0x00000002ff0d7819 */ /* 0x000fd6000001160d */
[----:B------:R-:W-:Y:S05]  /*26e0*/  @P0 BRA `(.L_x_21) ;  /* 0xffffffd800d40947 */ /* 0x000fea000383ffff */
.L_x_12:
[----:B-1----:R-:W-:Y:S05]  /*26f0*/  BSYNC.RECONVERGENT B0 ;  /* 0x0000000000007941 */ /* 0x002fea0003800200 */
.L_x_11:
[----:B------:R-:W-:Y:S01]  /*2700*/  SHF.R.U32.HI R5, RZ, 0x2, R0 ;  /* 0x00000002ff057819 */ /* 0x000fe20000011600 */
[----:B------:R-:W1:Y:S03]  /*2710*/  LDCU.64 UR4, c[0x0][0x380] ;  /* 0x00007000ff0477ac */ /* 0x000e660008000a00 */
[----:B------:R-:W-:Y:S01]  /*2720*/  LOP3.LUT R5, R5, R0, RZ, 0x3c, !PT ;  /* 0x0000000005057212 */ /* 0x000fe200078e3cff */
[----:B0-----:R-:W-:-:S04]  /*2730*/  IMAD.SHL.U32 R0, R3, 0x10, RZ ;  /* 0x0000001003007824 */ /* 0x001fc800078e00ff */
[----:B------:R-:W-:-:S05]  /*2740*/  IMAD.SHL.U32 R2, R5, 0x2, RZ ;  /* 0x0000000205027824 */ /* 0x000fca00078e00ff */
[----:B------:R-:W-:Y:S01]  /*2750*/  LOP3.LUT R0, R5, R2, R0, 0x96, !PT ;  /* 0x0000000205007212 */ /* 0x000fe200078e9600 */
[----:B------:R-:W-:-:S03]  /*2760*/  IMAD.MOV.U32 R5, RZ, RZ, 0x2f800000 ;  /* 0x2f800000ff057424 */ /* 0x000fc600078e00ff */
[----:B------:R-:W-:Y:S02]  /*2770*/  LOP3.LUT R0, R0, R3, RZ, 0x3c, !PT ;  /* 0x0000000300007212 */ /* 0x000fe400078e3cff */
[----:B------:R-:W-:Y:S02]  /*2780*/  SHF.R.S32.HI R3, RZ, 0x1f, R4 ;  /* 0x0000001fff037819 */ /* 0x000fe40000011404 */
[----:B-1----:R-:W-:Y:S01]  /*2790*/  LEA R2, P0, R4, UR4, 0x2 ;  /* 0x0000000404027c11 */ /* 0x002fe2000f8010ff */
[----:B------:R-:W-:-:S03]  /*27a0*/  VIADD R0, R0, 0x4802b077 ;  /* 0x4802b07700007836 */ /* 0x000fc60000000000 */
[----:B------:R-:W-:Y:S02]  /*27b0*/  LEA.HI.X R3, R4, UR5, R3, 0x2, P0 ;  /* 0x0000000504037c11 */ /* 0x000fe400080f1403 */
[----:B------:R-:W-:-:S05]  /*27c0*/  I2FP.F32.U32 R0, R0 ;  /* 0x0000000000007245 */ /* 0x000fca0000201000 */
[----:B------:R-:W-:-:S05]  /*27d0*/  FFMA R5, R0, R5, 1.1641532182693481445e-10 ;  /* 0x2f00000000057423 */ /* 0x000fca0000000005 */
[----:B------:R-:W-:Y:S01]  /*27e0*/  STG.E desc[UR6][R2.64], R5 ;  /* 0x0000000502007986 */ /* 0x000fe2000c101906 */
[----:B------:R-:W-:Y:S05]  /*27f0*/  EXIT ;  /* 0x000000000000794d */ /* 0x000fea0003800000 */
.L_x_22:
        /* <DEDUP_REMOVED lines=16> */
.L_x_54:


//--------------------- .text._Z11init_matrixPfii --------------------------
	.section	.text._Z11init_matrixPfii,"ax",@progbits
	.align	128
        .global         _Z11init_matrixPfii
        .type           _Z11init_matrixPfii,@function
        .size           _Z11init_matrixPfii,(.L_x_52 - _Z11init_matrixPfii)
        .other          _Z11init_matrixPfii,@"STO_CUDA_ENTRY STV_DEFAULT"
_Z11init_matrixPfii:
.text._Z11init_matrixPfii:
        /* <DEDUP_REMOVED lines=28> */
[----:B------:R-:W-:Y:S01]  /*01c0*/  ISETP.NE.AND P0, PT, R0, RZ, PT ;  /* 0x000000ff0000720c */ /* 0x000fe20003f05270 */
[----:B------:R-:W-:Y:S01]  /*01d0*/  IMAD.MOV.U32 R3, RZ, RZ, 0x6e5e8bb3 ;  /* 0x6e5e8bb3ff037424 */ /* 0x000fe200078e00ff */
[----:B------:R-:W-:-:S11]  /*01e0*/  SHF.R.S32.HI R2, RZ, 0x1f, R0 ;  /* 0x0000001fff027819 */ /* 0x000fd60000011400 */
[----:B0-----:R-:W-:Y:S05]  /*01f0*/  @!P0 BRA `(.L_x_24) ;  /* 0x0000002400548947 */ /* 0x001fea0003800000 */
[----:B------:R-:W-:Y:S02]  /*0200*/  IMAD.MOV.U32 R13, RZ, RZ, R2 ;  /* 0x000000ffff0d7224 */ /* 0x000fe400078e0002 */
[----:B------:R-:W-:Y:S02]  /*0210*/  IMAD.MOV.U32 R11, RZ, RZ, RZ ;  /* 0x000000ffff0b7224 */ /* 0x000fe400078e00ff */
[----:B------:R-:W-:Y:S02]  /*0220*/  IMAD.MOV.U32 R6, RZ, RZ, 0x756219af ;  /* 0x756219afff067424 */ /* 0x000fe400078e00ff */
[----:B------:R-:W-:Y:S02]  /*0230*/  IMAD.MOV.U32 R10, RZ, RZ, R0 ;  /* 0x000000ffff0a7224 */ /* 0x000fe400078e0000 */
[----:B------:R-:W-:Y:S02]  /*0240*/  IMAD.MOV.U32 R4, RZ, RZ, 0x7b9c197f ;  /* 0x7b9c197fff047424 */ /* 0x000fe400078e00ff */
[----:B------:R-:W-:-:S07]  /*0250*/  IMAD.MOV.U32 R3, RZ, RZ, 0x6e5e8bb3 ;  /* 0x6e5e8bb3ff037424 */ /* 0x000fce00078e00ff */
.L_x_33:
        /* <DEDUP_REMOVED lines=11> */
.L_x_28:
[----:B------:R-:W-:-:S06]  /*0310*/  IMAD R7, R12, 0x4, R1 ;  /* 0x000000040c077824 */ /* 0x000fcc00078e0201 */
[----:B------:R-:W5:Y:S01]  /*0320*/  LDL R7, [R7+0x4] ;  /* 0x0000040007077983 */ /* 0x000f620000100800 */
[----:B------:R-:W-:-:S05]  /*0330*/  UMOV UR4, URZ ;  /* 0x000000ff00047c82 */ /* 0x000fca0008000000 */
.L_x_27:
        /* <DEDUP_REMOVED lines=185> */
[----:B------:R-:W-:Y:S01]  /*0ed0*/  UMOV UR5, URZ ;  /* 0x000000ff00057c82 */ /* 0x000fe20008000000 */
[----:B------:R-:W-:Y:S02]  /*0ee0*/  IMAD.MOV.U32 R6, RZ, RZ, RZ ;  /* 0x000000ffff067224 */ /* 0x000fe400078e00ff */
[----:B------:R-:W-:Y:S02]  /*0ef0*/  IMAD.MOV.U32 R12, RZ, RZ, RZ ;  /* 0x000000ffff0c7224 */ /* 0x000fe400078e00ff */
[----:B------:R-:W-:Y:S02]  /*0f00*/  IMAD.MOV.U32 R2, RZ, RZ, RZ ;  /* 0x000000ffff027224 */ /* 0x000fe400078e00ff */
[----:B------:R-:W-:Y:S02]  /*0f10*/  IMAD.MOV.U32 R5, RZ, RZ, RZ ;  /* 0x000000ffff057224 */ /* 0x000fe400078e00ff */
[----:B------:R-:W-:-:S02]  /*0f20*/  IMAD.U32 R3, RZ, RZ, UR4 ;  /* 0x00000004ff037e24 */ /* 0x000fc4000f8e00ff */
[----:B------:R-:W-:-:S07]  /*0f30*/  IMAD.U32 R4, RZ, RZ, UR5 ;  /* 0x00000005ff047e24 */ /* 0x000fce000f8e00ff */
.L_x_30:
[----:B------:R-:W-:-:S06]  /*0f40*/  IMAD R7, R12, 0x4, R1 ;  /* 0x000000040c077824 */ /* 0x000fcc00078e0201 */
[----:B------:R-:W5:Y:S01]  /*0f50*/  LDL R7, [R7+0x4] ;  /* 0x0000040007077983 */ /* 0x000f620000100800 */
[----:B------:R-:W-:-:S05]  /*0f60*/  UMOV UR4, URZ ;  /* 0x000000ff00047c82 */ /* 0x000fca0008000000 */
.L_x_29:
        /* <DEDUP_REMOVED lines=178> */
[----:B------:R0:W-:Y:S03]  /*1a90*/  STL [R1+0x4], R6 ;  /* 0x0000040601007387 */ /* 0x0001e60000100800 */
[----:B------:R-:W-:Y:S01]  /*1aa0*/  ISETP.NE.U32.AND P0, PT, R7, 0x3, PT ;  /* 0x000000030700780c */ /* 0x000fe20003f05070 */
[----:B------:R0:W-:Y:S03]  /*1ab0*/  STL.64 [R1+0x8], R4 ;  /* 0x0000080401007387 */ /* 0x0001e60000100a00 */
[----:B------:R-:W-:Y:S01]  /*1ac0*/  ISETP.NE.AND.EX P0, PT, RZ, RZ, PT, P0 ;  /* 0x000000ffff00720c */ /* 0x000fe20003f05300 */
[----:B------:R0:W-:-:S12]  /*1ad0*/  STL.64 [R1+0x10], R2 ;  /* 0x0000100201007387 */ /* 0x0001d80000100a00 */
[----:B0-----:R-:W-:Y:S05]  /*1ae0*/  @P0 BRA `(.L_x_26) ;  /* 0x0000000800fc0947 */ /* 0x001fea0003800000 */
        /* <DEDUP_REMOVED lines=8> */
.L_x_32:
[----:B------:R-:W-:-:S06]  /*1b70*/  IMAD R7, R12, 0x4, R1 ;  /* 0x000000040c077824 */ /* 0x000fcc00078e0201 */
[----:B------:R-:W5:Y:S01]  /*1b80*/  LDL R7, [R7+0x4] ;  /* 0x0000040007077983 */ /* 0x000f620000100800 */
[----:B------:R-:W-:-:S05]  /*1b90*/  UMOV UR4, URZ ;  /* 0x000000ff00047c82 */ /* 0x000fca0008000000 */
.L_x_31:
        /* <DEDUP_REMOVED lines=177> */
[----:B------:R0:W-:Y:S04]  /*26b0*/  STL [R1+0x4], R6 ;  /* 0x0000040601007387 */ /* 0x0001e80000100800 */
[----:B------:R0:W-:Y:S04]  /*26c0*/  STL.64 [R1+0x8], R4 ;  /* 0x0000080401007387 */ /* 0x0001e80000100a00 */
[----:B------:R0:W-:Y:S02]  /*26d0*/  STL.64 [R1+0x10], R2 ;  /* 0x0000100201007387 */ /* 0x0001e40000100a00 */
.L_x_26:
[----:B-1----:R-:W-:Y:S05]  /*26e0*/  BSYNC.RECONVERGENT B1 ;  /* 0x0000000000017941 */ /* 0x002fea0003800200 */
.L_x_25:
[C---:B------:R-:W-:Y:S01]  /*26f0*/  ISETP.GT.U32.AND P0, PT, R10.reuse, 0x3, PT ;  /* 0x000000030a00780c */ /* 0x040fe20003f04070 */
[----:B------:R-:W-:Y:S01]  /*2700*/  VIADD R11, R11, 0x1 ;  /* 0x000000010b0b7836 */ /* 0x000fe20000000000 */
[--C-:B------:R-:W-:Y:S02]  /*2710*/  SHF.R.U64 R10, R10, 0x2, R13.reuse ;  /* 0x000000020a0a7819 */ /* 0x100fe4000000120d */
[----:B------:R-:W-:Y:S02]  /*2720*/  ISETP.GT.U32.AND.EX P0, PT, R13, RZ, PT, P0 ;  /* 0x000000ff0d00720c */ /* 0x000fe40003f04100 */
[----:B------:R-:W-:-:S11]  /*2730*/  SHF.R.U32.HI R13, RZ, 0x2, R13 ;  /* 0x00000002ff0d7819 */ /* 0x000fd6000001160d */
[----:B------:R-:W-:Y:S05]  /*2740*/  @P0 BRA `(.L_x_33) ;  /* 0xffffffd800c40947 */ /* 0x000fea000383ffff */
.L_x_24:
[----:B-1----:R-:W-:Y:S05]  /*2750*/  BSYNC.RECONVERGENT B0 ;  /* 0x0000000000007941 */ /* 0x002fea0003800200 */
.L_x_23:
[----:B0-----:R-:W-:Y:S01]  /*2760*/  SHF.R.U32.HI R5, RZ, 0x2, R6 ;  /* 0x00000002ff057819 */ /* 0x001fe20000011606 */
[----:B------:R-:W-:Y:S01]  /*2770*/  IMAD.SHL.U32 R2, R3, 0x10, RZ ;  /* 0x0000001003027824 */ /* 0x000fe200078e00ff */
[----:B------:R-:W-:Y:S01]  /*2780*/  BSSY.RECONVERGENT B0, `(.L_x_34) ;  /* 0x000003b000007945 */ /* 0x000fe20003800200 */
[----:B------:R-:W-:Y:S01]  /*2790*/  IMAD.MOV.U32 R8, RZ, RZ, 0x3e055027 ;  /* 0x3e055027ff087424 */ /* 0x000fe200078e00ff */
[----:B------:R-:W-:Y:S01]  /*27a0*/  LOP3.LUT R5, R5, R6, RZ, 0x3c, !PT ;  /* 0x0000000605057212 */ /* 0x000fe200078e3cff */
[----:B------:R-:W-:-:S04]  /*27b0*/  IMAD.MOV.U32 R9, RZ, RZ, 0x7f800000 ;  /* 0x7f800000ff097424 */ /* 0x000fc800078e00ff */
[----:B------:R-:W-:-:S05]  /*27c0*/  IMAD.SHL.U32 R6, R5, 0x2, RZ ;  /* 0x0000000205067824 */ /* 0x000fca00078e00ff */
[----:B------:R-:W-:Y:S01]  /*27d0*/  LOP3.LUT R2, R5, R6, R2, 0x96, !PT ;  /* 0x0000000605027212 */ /* 0x000fe200078e9602 */
[----:B------:R-:W-:-:S03]  /*27e0*/  IMAD.MOV.U32 R5, RZ, RZ, 0x2f800000 ;  /* 0x2f800000ff057424 */ /* 0x000fc600078e00ff */
[----:B------:R-:W-:-:S05]  /*27f0*/  LOP3.LUT R3, R2, R3, RZ, 0x3c, !PT ;  /* 0x0000000302037212 */ /* 0x000fca00078e3cff */
[----:B------:R-:W-:-:S05]  /*2800*/  VIADD R2, R3, 0x4802b077 ;  /* 0x4802b07703027836 */ /* 0x000fca0000000000 */
[----:B------:R-:W-:-:S05]  /*2810*/  I2FP.F32.U32 R2, R2 ;  /* 0x0000000200027245 */ /* 0x000fca0000201000 */
[----:B------:R-:W-:-:S05]  /*2820*/  FFMA R6, R2, R5, 1.1641532182693481445e-10 ;  /* 0x2f00000002067423 */ /* 0x000fca0000000005 */
[----:B------:R-:W-:-:S13]  /*2830*/  FSETP.GEU.AND P0, PT, R6, 1.175494350822287508e-38, PT ;  /* 0x008000000600780b */ /* 0x000fda0003f0e000 */
[----:B------:R-:W-:-:S04]  /*2840*/  @!P0 FMUL R6, R6, 8388608 ;  /* 0x4b00000006068820 */ /* 0x000fc80000400000 */
[----:B------:R-:W-:-:S05]  /*2850*/  VIADD R2, R6, 0xc0d55555 ;  /* 0xc0d5555506027836 */ /* 0x000fca0000000000 */
[----:B------:R-:W-:-:S05]  /*2860*/  LOP3.LUT R5, R2, 0xff800000, RZ, 0xc0, !PT ;  /* 0xff80000002057812 */ /* 0x000fca00078ec0ff */
[----:B------:R-:W-:Y:S01]  /*2870*/  IMAD.IADD R2, R6, 0x1, -R5 ;  /* 0x0000000106027824 */ /* 0x000fe200078e0a05 */
[----:B------:R-:W-:-:S03]  /*2880*/  I2FP.F32.S32 R5, R5 ;  /* 0x0000000500057245 */ /* 0x000fc60000201400 */
[----:B------:R-:W-:-:S04]  /*2890*/  FADD R7, R2, -1 ;  /* 0xbf80000002077421 */ /* 0x000fc80000000000 */
[----:B------:R-:W-:-:S04]  /*28a0*/  FFMA R2, R7, -R8, 0.14084610342979431152 ;  /* 0x3e1039f607027423 */ /* 0x000fc80000000808 */
[----:B------:R-:W-:-:S04]  /*28b0*/  FFMA R2, R7, R2, -0.12148627638816833496 ;  /* 0xbdf8cdcc07027423 */ /* 0x000fc80000000002 */
[----:B------:R-:W-:-:S04]  /*28c0*/  FFMA R2, R7, R2, 0.13980610668659210205 ;  /* 0x3e0f295507027423 */ /* 0x000fc80000000002 */
[----:B------:R-:W-:-:S04]  /*28d0*/  FFMA R2, R7, R2, -0.16684235632419586182 ;  /* 0xbe2ad8b907027423 */ /* 0x000fc80000000002 */
[----:B------:R-:W-:-:S04]  /*28e0*/  FFMA R2, R7, R2, 0.20012299716472625732 ;  /* 0x3e4ced0b07027423 */ /* 0x000fc80000000002 */
[----:B------:R-:W-:-:S04]  /*28f0*/  FFMA R2, R7, R2, -0.24999669194221496582 ;  /* 0xbe7fff2207027423 */ /* 0x000fc80000000002 */
[----:B------:R-:W-:-:S04]  /*2900*/  FFMA R2, R7, R2, 0.33333182334899902344 ;  /* 0x3eaaaa7807027423 */ /* 0x000fc80000000002 */
[C---:B------:R-:W-:Y:S01]  /*2910*/  FFMA R8, R7.reuse, R2, -0.5 ;  /* 0xbf00000007087423 */ /* 0x040fe20000000002 */
[----:B------:R-:W-:Y:S02]  /*2920*/  FSEL R2, RZ, -23, P0 ;  /* 0xc1b80000ff027808 */ /* 0x000fe40000000000 */
[----:B------:R-:W-:Y:S01]  /*2930*/  ISETP.GT.U32.AND P0, PT, R6, 0x7f7fffff, PT ;  /* 0x7f7fffff0600780c */ /* 0x000fe20003f04070 */
[----:B------:R-:W-:Y:S02]  /*2940*/  FMUL R8, R7, R8 ;  /* 0x0000000807087220 */ /* 0x000fe40000400000 */
[----:B------:R-:W-:Y:S01]  /*2950*/  FFMA R2, R5, 1.1920928955078125e-07, R2 ;  /* 0x3400000005027823 */ /* 0x000fe20000000002 */
[----:B------:R-:W-:Y:S01]  /*2960*/  SHF.R.U32.HI R5, RZ, 0x2, R4 ;  /* 0x00000002ff057819 */ /* 0x000fe20000011604 */
[----:B------:R-:W-:-:S03]  /*2970*/  FFMA R7, R7, R8, R7 ;  /* 0x0000000807077223 */ /* 0x000fc60000000007 */
[----:B------:R-:W-:Y:S01]  /*2980*/  LOP3.LUT R5, R5, R4, RZ, 0x3c, !PT ;  /* 0x0000000405057212 */ /* 0x000fe200078e3cff */
[----:B------:R-:W-:Y:S01]  /*2990*/  FFMA R7, R2, 0.69314718246459960938, R7 ;  /* 0x3f31721802077823 */ /* 0x000fe20000000007 */
[----:B------:R-:W-:-:S03]  /*29a0*/  IMAD.SHL.U32 R2, R3, 0x10, RZ ;  /* 0x0000001003027824 */ /* 0x000fc600078e00ff */
[C---:B------:R-:W-:Y:S01]  /*29b0*/  @P0 FFMA R7, R6.reuse, R9, +INF ;  /* 0x7f80000006070423 */ /* 0x040fe20000000009 */
[----:B------:R-:W-:Y:S01]  /*29c0*/  IMAD.SHL.U32 R4, R5, 0x2, RZ ;  /* 0x0000000205047824 */ /* 0x000fe200078e00ff */
[----:B------:R-:W-:Y:S02]  /*29d0*/  FSETP.NEU.AND P0, PT, R6, RZ, PT ;  /* 0x000000ff0600720b */ /* 0x000fe40003f0d000 */
[----:B------:R-:W-:Y:S02]  /*29e0*/  FMUL R7, R7, -2 ;  /* 0xc000000007077820 */ /* 0x000fe40000400000 */
[----:B------:R-:W-:-:S03]  /*29f0*/  LOP3.LUT R2, R5, R4, R2, 0x96, !PT ;  /* 0x0000000405027212 */ /* 0x000fc600078e9602 */
[----:B------:R-:W-:Y:S02]  /*2a00*/  FSEL R6, R7, +INF , P0 ;  /* 0x7f80000007067808 */ /* 0x000fe40000000000 */
[----:B------:R-:W-:Y:S02]  /*2a10*/  LOP3.LUT R2, R2, R3, RZ, 0x3c, !PT ;  /* 0x0000000302027212 */ /* 0x000fe400078e3cff */
[----:B------:R0:W1:Y:S01]  /*2a20*/  MUFU.RSQ R5, R6 ;  /* 0x0000000600057308 */ /* 0x0000620000001400 */
[----:B------:R-:W-:Y:S02]  /*2a30*/  VIADD R3, R6, 0xf3000000 ;  /* 0xf300000006037836 */ /* 0x000fe40000000000 */
[----:B------:R-:W-:-:S03]  /*2a40*/  VIADD R2, R2, 0x4808383c ;  /* 0x4808383c02027836 */ /* 0x000fc60000000000 */
[----:B------:R-:W-:Y:S01]  /*2a50*/  ISETP.GT.U32.AND P0, PT, R3, 0x727fffff, PT ;  /* 0x727fffff0300780c */ /* 0x000fe20003f04070 */
[----:B------:R-:W-:Y:S01]  /*2a60*/  IMAD.MOV.U32 R3, RZ, RZ, 0x30c90fdb ;  /* 0x30c90fdbff037424 */ /* 0x000fe200078e00ff */
[----:B------:R-:W-:-:S05]  /*2a70*/  I2FP.F32.U32 R2, R2 ;  /* 0x0000000200027245 */ /* 0x000fca0000201000 */
[----:B------:R-:W-:-:S06]  /*2a80*/  FFMA R10, R2, R3, 7.314590599882819788e-10 ;  /* 0x30490fdb020a7423 */ /* 0x000fcc0000000003 */
[----:B01----:R-:W-:Y:S05]  /*2a90*/  @!P0 BRA `(.L_x_35) ;  /* 0x0000000000148947 */ /* 0x003fea0003800000 */
[----:B------:R-:W-:Y:S01]  /*2aa0*/  IMAD.MOV.U32 R2, RZ, RZ, R6 ;  /* 0x000000ffff027224 */ /* 0x000fe200078e0006 */
[----:B------:R-:W-:-:S07]  /*2ab0*/  MOV R9, 0x2ad0 ;  /* 0x00002ad000097802 */ /* 0x000fce0000000f00 */
[----:B------:R-:W-:Y:S05]  /*2ac0*/  CALL.REL.NOINC `($__internal_0_$__cuda_sm20_sqrt_rn_f32_slowpath) ;  /* 0x0000000000b47944 */ /* 0x000fea0003c00000 */
[----:B------:R-:W-:Y:S01]  /*2ad0*/  IMAD.MOV.U32 R3, RZ, RZ, R2 ;  /* 0x000000ffff037224 */ /* 0x000fe200078e0002 */
[----:B------:R-:W-:Y:S06]  /*2ae0*/  BRA `(.L_x_36) ;  /* 0x0000000000107947 */ /* 0x000fec0003800000 */
.L_x_35:
[----:B------:R-:W-:Y:S01]  /*2af0*/  FMUL.FTZ R3, R6, R5 ;  /* 0x0000000506037220 */ /* 0x000fe20000410000 */
[----:B------:R-:W-:-:S03]  /*2b00*/  FMUL.FTZ R4, R5, 0.5 ;  /* 0x3f00000005047820 */ /* 0x000fc60000410000 */
[----:B------:R-:W-:-:S04]  /*2b10*/  FFMA R2, -R3, R3, R6 ;  /* 0x0000000303027223 */ /* 0x000fc80000000106 */
[----:B------:R-:W-:-:S07]  /*2b20*/  FFMA R3, R2, R4, R3 ;  /* 0x0000000402037223 */ /* 0x000fce0000000003 */
.L_x_36:
[----:B------:R-:W-:Y:S05]  /*2b30*/  BSYNC.RECONVERGENT B0 ;  /* 0x0000000000007941 */ /* 0x000fea0003800200 */
.L_x_34:
[----:B------:R-:W0:Y:S01]  /*2b40*/  LDCU UR4, c[0x0][0x388] ;  /* 0x00007100ff0477ac */ /* 0x000e220008000800 */
[----:B------:R-:W-:-:S06]  /*2b50*/  FMUL.RZ R4, R10, 0.15915493667125701904 ;  /* 0x3e22f9830a047820 */ /* 0x000fcc000040c000 */
[----:B------:R-:W1:Y:S01]  /*2b60*/  MUFU.SIN R4, R4 ;  /* 0x0000000400047308 */ /* 0x000e620000000400 */
[----:B0-----:R-:W-:Y:S01]  /*2b70*/  I2FP.F32.S32 R5, UR4 ;  /* 0x0000000400057c45 */ /* 0x001fe20008201400 */
[----:B------:R-:W-:Y:S02]  /*2b80*/  UMOV UR4, 0x40000000 ;  /* 0x4000000000047882 */ /* 0x000fe40000000000 */
[----:B------:R-:W-:-:S04]  /*2b90*/  IMAD.U32 R8, RZ, RZ, UR4 ;  /* 0x00000004ff087e24 */ /* 0x000fc8000f8e00ff */
[----:B------:R-:W0:Y:S01]  /*2ba0*/  MUFU.RCP R2, R5 ;  /* 0x0000000500027308 */ /* 0x000e220000001000 */
[----:B-1----:R-:W-:-:S07]  /*2bb0*/  FMUL R3, R4, R3 ;  /* 0x0000000304037220 */ /* 0x002fce0000400000 */
[----:B------:R-:W1:Y:S01]  /*2bc0*/  FCHK P0, R8, R5 ;  /* 0x0000000508007302 */ /* 0x000e620000000000 */
[----:B0-----:R-:W-:-:S04]  /*2bd0*/  FFMA R7, -R5, R2, 1 ;  /* 0x3f80000005077423 */ /* 0x001fc80000000102 */
[----:B------:R-:W-:-:S04]  /*2be0*/  FFMA R2, R2, R7, R2 ;  /* 0x0000000702027223 */ /* 0x000fc80000000002 */
[----:B------:R-:W-:-:S04]  /*2bf0*/  FFMA R6, R2, 2, RZ ;  /* 0x4000000002067823 */ /* 0x000fc800000000ff */
[----:B------:R-:W-:-:S04]  /*2c00*/  FFMA R7, -R5, R6, 2 ;  /* 0x4000000005077423 */ /* 0x000fc80000000106 */
[----:B------:R-:W-:Y:S01]  /*2c10*/  FFMA R2, R2, R7, R6 ;  /* 0x0000000702027223 */ /* 0x000fe20000000006 */
[----:B-1----:R-:W-:Y:S06]  /*2c20*/  @!P0 BRA `(.L_x_37) ;  /* 0x00000000000c8947 */ /* 0x002fec0003800000 */
[----:B------:R-:W-:-:S07]  /*2c30*/  MOV R4, 0x2c50 ;  /* 0x00002c5000047802 */ /* 0x000fce0000000f00 */
[----:B------:R-:W-:Y:S05]  /*2c40*/  CALL.REL.NOINC `($__internal_1_$__cuda_sm3x_div_rn_noftz_f32_slowpath) ;  /* 0x0000000000b07944 */ /* 0x000fea0003c00000 */
[----:B------:R-:W-:-:S07]  /*2c50*/  IMAD.MOV.U32 R2, RZ, RZ, R8 ;  /* 0x000000ffff027224 */ /* 0x000fce00078e0008 */
.L_x_37:
[----:B------:R-:W-:Y:S01]  /*2c60*/  VIADD R4, R2, 0xf3000000 ;  /* 0xf300000002047836 */ /* 0x000fe20000000000 */
[----:B------:R0:W1:Y:S04]  /*2c70*/  MUFU.RSQ R7, R2 ;  /* 0x0000000200077308 */ /* 0x0000680000001400 */
[----:B------:R-:W-:-:S13]  /*2c80*/  ISETP.GT.U32.AND P0, PT, R4, 0x727fffff, PT ;  /* 0x727fffff0400780c */ /* 0x000fda0003f04070 */
[----:B01----:R-:W-:Y:S05]  /*2c90*/  @!P0 BRA `(.L_x_38) ;  /* 0x0000000000148947 */ /* 0x003fea0003800000 */
[----:B------:R-:W-:Y:S01]  /*2ca0*/  BSSY.RECONVERGENT B0, `(.L_x_39) ;  /* 0x0000003000007945 */ /* 0x000fe20003800200 */
[----:B------:R-:W-:-:S07]  /*2cb0*/  MOV R9, 0x2cd0 ;  /* 0x00002cd000097802 */ /* 0x000fce0000000f00 */
[----:B------:R-:W-:Y:S05]  /*2cc0*/  CALL.REL.NOINC `($__internal_0_$__cuda_sm20_sqrt_rn_f32_slowpath) ;  /* 0x0000000000347944 */ /* 0x000fea0003c00000 */
[----:B------:R-:W-:Y:S05]  /*2cd0*/  BSYNC.RECONVERGENT B0 ;  /* 0x0000000000007941 */ /* 0x000fea0003800200 */
.L_x_39:
[----:B------:R-:W-:Y:S05]  /*2ce0*/  BRA `(.L_x_40) ;  /* 0x0000000000107947 */ /* 0x000fea0003800000 */
.L_x_38:
[C---:B------:R-:W-:Y:S01]  /*2cf0*/  FMUL.FTZ R5, R7.reuse, R2 ;  /* 0x0000000207057220 */ /* 0x040fe20000410000 */
[----:B------:R-:W-:-:S03]  /*2d00*/  FMUL.FTZ R4, R7, 0.5 ;  /* 0x3f00000007047820 */ /* 0x000fc60000410000 */
[----:B------:R-:W-:-:S04]  /*2d10*/  FFMA R2, -R5, R5, R2 ;  /* 0x0000000505027223 */ /* 0x000fc80000000102 */
[----:B------:R-:W-:-:S07]  /*2d20*/  FFMA R2, R2, R4, R5 ;  /* 0x0000000402027223 */ /* 0x000fce0000000005 */
.L_x_40:
[----:B------:R-:W0:Y:S01]  /*2d30*/  LDCU.64 UR4, c[0x0][0x380] ;  /* 0x00007000ff0477ac */ /* 0x000e220008000a00 */
[----:B------:R-:W-:Y:S01]  /*2d40*/  SHF.R.S32.HI R5, RZ, 0x1f, R0 ;  /* 0x0000001fff057819 */ /* 0x000fe20000011400 */
[----:B------:R-:W-:Y:S01]  /*2d50*/  FMUL R3, R3, R2 ;  /* 0x0000000203037220 */ /* 0x000fe20000400000 */
[----:B0-----:R-:W-:-:S04]  /*2d60*/  LEA R4, P0, R0, UR4, 0x2 ;  /* 0x0000000400047c11 */ /* 0x001fc8000f8010ff */
[----:B------:R-:W-:-:S05]  /*2d70*/  LEA.HI.X R5, R0, UR5, R5, 0x2, P0 ;  /* 0x0000000500057c11 */ /* 0x000fca00080f1405 */
[----:B------:R-:W-:Y:S01]  /*2d80*/  STG.E desc[UR6][R4.64], R3 ;  /* 0x0000000304007986 */ /* 0x000fe2000c101906 */
[----:B------:R-:W-:Y:S05]  /*2d90*/  EXIT ;  /* 0x000000000000794d */ /* 0x000fea0003800000 */
        .weak           $__internal_0_$__cuda_sm20_sqrt_rn_f32_slowpath
        .type           $__internal_0_$__cuda_sm20_sqrt_rn_f32_slowpath,@function
        .size           $__internal_0_$__cuda_sm20_sqrt_rn_f32_slowpath,($__internal_1_$__cuda_sm3x_div_rn_noftz_f32_slowpath - $__internal_0_$__cuda_sm20_sqrt_rn_f32_slowpath)
$__internal_0_$__cuda_sm20_sqrt_rn_f32_slowpath:
[----:B------:R-:W-:-:S13]  /*2da0*/  LOP3.LUT P0, RZ, R2, 0x7fffffff, RZ, 0xc0, !PT ;  /* 0x7fffffff02ff7812 */ /* 0x000fda000780c0ff */
[----:B------:R-:W-:Y:S01]  /*2db0*/  @!P0 IMAD.MOV.U32 R4, RZ, RZ, R2 ;  /* 0x000000ffff048224 */ /* 0x000fe200078e0002 */
[----:B------:R-:W-:Y:S06]  /*2dc0*/  @!P0 BRA `(.L_x_41) ;  /* 0x0000000000408947 */ /* 0x000fec0003800000 */
[----:B------:R-:W-:-:S13]  /*2dd0*/  FSETP.GEU.FTZ.AND P0, PT, R2, RZ, PT ;  /* 0x000000ff0200720b */ /* 0x000fda0003f1e000 */
[----:B------:R-:W-:Y:S01]  /*2de0*/  @!P0 IMAD.MOV.U32 R4, RZ, RZ, 0x7fffffff ;  /* 0x7fffffffff048424 */ /* 0x000fe200078e00ff */
[----:B------:R-:W-:Y:S06]  /*2df0*/  @!P0 BRA `(.L_x_41) ;  /* 0x0000000000348947 */ /* 0x000fec0003800000 */
[----:B------:R-:W-:-:S13]  /*2e00*/  FSETP.GTU.FTZ.AND P0, PT, |R2|, +INF , PT ;  /* 0x7f8000000200780b */ /* 0x000fda0003f1c200 */
[----:B------:R-:W-:Y:S01]  /*2e10*/  @P0 FADD.FTZ R4, R2, 1 ;  /* 0x3f80000002040421 */ /* 0x000fe20000010000 */
[----:B------:R-:W-:Y:S06]  /*2e20*/  @P0 BRA `(.L_x_41) ;  /* 0x0000000000280947 */ /* 0x000fec0003800000 */
[----:B------:R-:W-:-:S13]  /*2e30*/  FSETP.NEU.FTZ.AND P0, PT, |R2|, +INF , PT ;  /* 0x7f8000000200780b */ /* 0x000fda0003f1d200 */
[----:B------:R-:W-:-:S04]  /*2e40*/  @P0 FFMA R5, R2, 1.84467440737095516160e+19, RZ ;  /* 0x5f80000002050823 */ /* 0x000fc800000000ff */
[----:B------:R-:W0:Y:S02]  /*2e50*/  @P0 MUFU.RSQ R4, R5 ;  /* 0x0000000500040308 */ /* 0x000e240000001400 */
[----:B0-----:R-:W-:Y:S01]  /*2e60*/  @P0 FMUL.FTZ R6, R5, R4 ;  /* 0x0000000405060220 */ /* 0x001fe20000410000 */
[----:B------:R-:W-:Y:S01]  /*2e70*/  @P0 FMUL.FTZ R8, R4, 0.5 ;  /* 0x3f00000004080820 */ /* 0x000fe20000410000 */
[----:B------:R-:W-:Y:S02]  /*2e80*/  @!P0 IMAD.MOV.U32 R4, RZ, RZ, R2 ;  /* 0x000000ffff048224 */ /* 0x000fe400078e0002 */
[----:B------:R-:W-:-:S04]  /*2e90*/  @P0 FADD.FTZ R7, -R6, -RZ ;  /* 0x800000ff06070221 */ /* 0x000fc80000010100 */
[----:B------:R-:W-:-:S04]  /*2ea0*/  @P0 FFMA R7, R6, R7, R5 ;  /* 0x0000000706070223 */ /* 0x000fc80000000005 */
[----:B------:R-:W-:-:S04]  /*2eb0*/  @P0 FFMA R7, R7, R8, R6 ;  /* 0x0000000807070223 */ /* 0x000fc80000000006 */
[----:B------:R-:W-:-:S07]  /*2ec0*/  @P0 FMUL.FTZ R4, R7, 2.3283064365386962891e-10 ;  /* 0x2f80000007040820 */ /* 0x000fce0000410000 */
.L_x_41:
[----:B------:R-:W-:Y:S02]  /*2ed0*/  IMAD.MOV.U32 R2, RZ, RZ, R4 ;  /* 0x000000ffff027224 */ /* 0x000fe400078e0004 */
[----:B------:R-:W-:Y:S02]  /*2ee0*/  IMAD.MOV.U32 R4, RZ, RZ, R9 ;  /* 0x000000ffff047224 */ /* 0x000fe400078e0009 */
[----:B------:R-:W-:-:S04]  /*2ef0*/  IMAD.MOV.U32 R5, RZ, RZ, 0x0 ;  /* 0x00000000ff057424 */ /* 0x000fc800078e00ff */
[----:B------:R-:W-:Y:S05]  /*2f00*/  RET.REL.NODEC R4 `(_Z11init_matrixPfii) ;  /* 0xffffffd0043c7950 */ /* 0x000fea0003c3ffff */
        .weak           $__internal_1_$__cuda_sm3x_div_rn_noftz_f32_slowpath
        .type           $__internal_1_$__cuda_sm3x_div_rn_noftz_f32_slowpath,@function
        .size           $__internal_1_$__cuda_sm3x_div_rn_noftz_f32_slowpath,(.L_x_52 - $__internal_1_$__cuda_sm3x_div_rn_noftz_f32_slowpath)
$__internal_1_$__cuda_sm3x_div_rn_noftz_f32_slowpath:
[--C-:B------:R-:W-:Y:S01]  /*2f10*/  SHF.R.U32.HI R2, RZ, 0x17, R5.reuse ;  /* 0x00000017ff027819 */ /* 0x100fe20000011605 */
[----:B------:R-:W-:-:S03]  /*2f20*/  IMAD.MOV.U32 R8, RZ, RZ, R5 ;  /* 0x000000ffff087224 */ /* 0x000fc600078e0005 */
[----:B------:R-:W-:-:S05]  /*2f30*/  LOP3.LUT R6, R2, 0xff, RZ, 0xc0, !PT ;  /* 0x000000ff02067812 */ /* 0x000fca00078ec0ff */
[----:B------:R-:W-:-:S05]  /*2f40*/  VIADD R9, R6, 0xffffffff ;  /* 0xffffffff06097836 */ /* 0x000fca0000000000 */
[----:B------:R-:W-:-:S13]  /*2f50*/  ISETP.GT.U32.AND P0, PT, R9, 0xfd, PT ;  /* 0x000000fd0900780c */ /* 0x000fda0003f04070 */
[----:B------:R-:W-:Y:S01]  /*2f60*/  @!P0 IMAD.MOV.U32 R7, RZ, RZ, RZ ;  /* 0x000000ffff078224 */ /* 0x000fe200078e00ff */
[----:B------:R-:W-:Y:S06]  /*2f70*/  @!P0 BRA `(.L_x_42) ;  /* 0x0000000000408947 */ /* 0x000fec0003800000 */
[----:B------:R-:W-:Y:S01]  /*2f80*/  FSETP.GTU.FTZ.AND P0, PT, |R5|, +INF , PT ;  /* 0x7f8000000500780b */ /* 0x000fe20003f1c200 */
[----:B------:R-:W-:-:S12]  /*2f90*/  IMAD.MOV.U32 R2, RZ, RZ, R5 ;  /* 0x000000ffff027224 */ /* 0x000fd800078e0005 */
[----:B------:R-:W-:Y:S05]  /*2fa0*/  @P0 BRA `(.L_x_43) ;  /* 0x0000000400280947 */ /* 0x000fea0003800000 */
[----:B------:R-:W-:-:S05]  /*2fb0*/  IMAD.MOV.U32 R5, RZ, RZ, 0x40000000 ;  /* 0x40000000ff057424 */ /* 0x000fca00078e00ff */
[----:B------:R-:W-:-:S13]  /*2fc0*/  LOP3.LUT P0, RZ, R8, 0x7fffffff, R5, 0xc8, !PT ;  /* 0x7fffffff08ff7812 */ /* 0x000fda000780c805 */
[----:B------:R-:W-:Y:S05]  /*2fd0*/  @!P0 BRA `(.L_x_44) ;  /* 0x0000000400148947 */ /* 0x000fea0003800000 */
[----:B------:R-:W-:Y:S02]  /*2fe0*/  FSETP.NEU.FTZ.AND P0, PT, |R2|, +INF , PT ;  /* 0x7f8000000200780b */ /* 0x000fe40003f1d200 */
[----:B------:R-:W-:-:S04]  /*2ff0*/  LOP3.LUT P1, RZ, R5, 0x7fffffff, RZ, 0xc0, !PT ;  /* 0x7fffffff05ff7812 */ /* 0x000fc8000782c0ff */
[----:B------:R-:W-:-:S13]  /*3000*/  PLOP3.LUT P0, PT, P0, P1, PT, 0x2f, 0xf2 ;  /* 0x0000000000f2781c */ /* 0x000fda0000702577 */
[----:B------:R-:W-:Y:S05]  /*3010*/  @P0 BRA `(.L_x_45) ;  /* 0x0000000000fc0947 */ /* 0x000fea0003800000 */
[----:B------:R-:W-:-:S13]  /*3020*/  LOP3.LUT P0, RZ, R8, 0x7fffffff, RZ, 0xc0, !PT ;  /* 0x7fffffff08ff7812 */ /* 0x000fda000780c0ff */
[----:B------:R-:W-:Y:S05]  /*3030*/  @!P0 BRA `(.L_x_46) ;  /* 0x0000000000e88947 */ /* 0x000fea0003800000 */
[----:B------:R-:W-:Y:S01]  /*3040*/  ISETP.GE.AND P0, PT, R9, RZ, PT ;  /* 0x000000ff0900720c */ /* 0x000fe20003f06270 */
[----:B------:R-:W-:-:S12]  /*3050*/  IMAD.MOV.U32 R7, RZ, RZ, RZ ;  /* 0x000000ffff077224 */ /* 0x000fd800078e00ff */
[----:B------:R-:W-:Y:S01]  /*3060*/  @!P0 FFMA R8, R2, 1.84467440737095516160e+19, RZ ;  /* 0x5f80000002088823 */ /* 0x000fe200000000ff */
[----:B------:R-:W-:-:S07]  /*3070*/  @!P0 VIADD R7, R7, 0x40 ;  /* 0x0000004007078836 */ /* 0x000fce0000000000 */
.L_x_42:
[----:B------:R-:W-:Y:S01]  /*3080*/  LEA R5, R6, 0xc0800000, 0x17 ;  /* 0xc080000006057811 */ /* 0x000fe200078eb8ff */
[----:B------:R-:W-:Y:S01]  /*3090*/  UMOV UR4, 0x40000000 ;  /* 0x4000000000047882 */ /* 0x000fe20000000000 */
[----:B------:R-:W-:Y:S01]  /*30a0*/  IADD3 R6, PT, PT, R7, 0x80, -R6 ;  /* 0x0000008007067810 */ /* 0x000fe20007ffe806 */
[----:B------:R-:W-:Y:S02]  /*30b0*/  UIADD3 UR4, UPT, UPT, UR4, -0x800000, URZ ;  /* 0xff80000004047890 */ /* 0x000fe4000fffe0ff */
[----:B------:R-:W-:-:S04]  /*30c0*/  IMAD.IADD R5, R8, 0x1, -R5 ;  /* 0x0000000108057824 */ /* 0x000fc800078e0a05 */
[----:B------:R-:W0:Y:S01]  /*30d0*/  MUFU.RCP R2, R5 ;  /* 0x0000000500027308 */ /* 0x000e220000001000 */
[----:B------:R-:W-:-:S04]  /*30e0*/  FADD.FTZ R9, -R5, -RZ ;  /* 0x800000ff05097221 */ /* 0x000fc80000010100 */
[----:B0-----:R-:W-:-:S04]  /*30f0*/  FFMA R11, R2, R9, 1 ;  /* 0x3f800000020b7423 */ /* 0x001fc80000000009 */
[----:B------:R-:W-:-:S04]  /*3100*/  FFMA R2, R2, R11, R2 ;  /* 0x0000000b02027223 */ /* 0x000fc80000000002 */
[----:B------:R-:W-:-:S04]  /*3110*/  FFMA R8, R2, UR4, RZ ;  /* 0x0000000402087c23 */ /* 0x000fc800080000ff */
[----:B------:R-:W-:-:S04]  /*3120*/  FFMA R11, R9, R8, UR4 ;  /* 0x00000004090b7e23 */ /* 0x000fc80008000008 */
[----:B------:R-:W-:-:S04]  /*3130*/  FFMA R11, R2, R11, R8 ;  /* 0x0000000b020b7223 */ /* 0x000fc80000000008 */
[----:B------:R-:W-:-:S04]  /*3140*/  FFMA R10, R9, R11, UR4 ;  /* 0x00000004090a7e23 */ /* 0x000fc8000800000b */
[----:B------:R-:W-:-:S05]  /*3150*/  FFMA R8, R2, R10, R11 ;  /* 0x0000000a02087223 */ /* 0x000fca000000000b */
[----:B------:R-:W-:-:S04]  /*3160*/  SHF.R.U32.HI R5, RZ, 0x17, R8 ;  /* 0x00000017ff057819 */ /* 0x000fc80000011608 */
[----:B------:R-:W-:-:S05]  /*3170*/  LOP3.LUT R5, R5, 0xff, RZ, 0xc0, !PT ;  /* 0x000000ff05057812 */ /* 0x000fca00078ec0ff */
[----:B------:R-:W-:-:S04]  /*3180*/  IMAD.IADD R9, R5, 0x1, R6 ;  /* 0x0000000105097824 */ /* 0x000fc800078e0206 */
[----:B------:R-:W-:-:S05]  /*3190*/  VIADD R5, R9, 0xffffffff ;  /* 0xffffffff09057836 */ /* 0x000fca0000000000 */
[----:B------:R-:W-:-:S13]  /*31a0*/  ISETP.GE.U32.AND P0, PT, R5, 0xfe, PT ;  /* 0x000000fe0500780c */ /* 0x000fda0003f06070 */
[----:B------:R-:W-:Y:S05]  /*31b0*/  @!P0 BRA `(.L_x_47) ;  /* 0x0000000000808947 */ /* 0x000fea0003800000 */
[----:B------:R-:W-:-:S13]  /*31c0*/  ISETP.GT.AND P0, PT, R9, 0xfe, PT ;  /* 0x000000fe0900780c */ /* 0x000fda0003f04270 */
[----:B------:R-:W-:Y:S05]  /*31d0*/  @P0 BRA `(.L_x_48) ;  /* 0x00000000006c0947 */ /* 0x000fea0003800000 */
[----:B------:R-:W-:-:S13]  /*31e0*/  ISETP.GE.AND P0, PT, R9, 0x1, PT ;  /* 0x000000010900780c */ /* 0x000fda0003f06270 */
[----:B------:R-:W-:Y:S05]  /*31f0*/  @P0 BRA `(.L_x_49) ;  /* 0x0000000000980947 */ /* 0x000fea0003800000 */
[----:B------:R-:W-:Y:S02]  /*3200*/  ISETP.GE.AND P0, PT, R9, -0x18, PT ;  /* 0xffffffe80900780c */ /* 0x000fe40003f06270 */
[----:B------:R-:W-:-:S11]  /*3210*/  LOP3.LUT R8, R8, 0x80000000, RZ, 0xc0, !PT ;  /* 0x8000000008087812 */ /* 0x000fd600078ec0ff */
[----:B------:R-:W-:Y:S05]  /*3220*/  @!P0 BRA `(.L_x_49) ;  /* 0x00000000008c8947 */ /* 0x000fea0003800000 */
[CC--:B------:R-:W-:Y:S01]  /*3230*/  FFMA.RZ R5, R2.reuse, R10.reuse, R11 ;  /* 0x0000000a02057223 */ /* 0x0c0fe2000000c00b */
[C---:B------:R-:W-:Y:S01]  /*3240*/  VIADD R7, R9.reuse, 0x20 ;  /* 0x0000002009077836 */ /* 0x040fe20000000000 */
[C---:B------:R-:W-:Y:S02]  /*3250*/  ISETP.NE.AND P2, PT, R9.reuse, RZ, PT ;  /* 0x000000ff0900720c */ /* 0x040fe40003f45270 */
[----:B------:R-:W-:Y:S01]  /*3260*/  ISETP.NE.AND P1, PT, R9, RZ, PT ;  /* 0x000000ff0900720c */ /* 0x000fe20003f25270 */
[----:B------:R-:W-:Y:S01]  /*3270*/  IMAD.MOV R9, RZ, RZ, -R9 ;  /* 0x000000ffff097224 */ /* 0x000fe200078e0a09 */
[----:B------:R-:W-:Y:S01]  /*3280*/  LOP3.LUT R6, R5, 0x7fffff, RZ, 0xc0, !PT ;  /* 0x007fffff05067812 */ /* 0x000fe200078ec0ff */
[CCC-:B------:R-:W-:Y:S01]  /*3290*/  FFMA.RP R5, R2.reuse, R10.reuse, R11.reuse ;  /* 0x0000000a02057223 */ /* 0x1c0fe2000000800b */
[----:B------:R-:W-:Y:S02]  /*32a0*/  FFMA.RM R2, R2, R10, R11 ;  /* 0x0000000a02027223 */ /* 0x000fe4000000400b */
[----:B------:R-:W-:-:S03]  /*32b0*/  LOP3.LUT R6, R6, 0x800000, RZ, 0xfc, !PT ;  /* 0x0080000006067812 */ /* 0x000fc600078efcff */
[----:B------:R-:W-:Y:S02]  /*32c0*/  FSETP.NEU.FTZ.AND P0, PT, R5, R2, PT ;  /* 0x000000020500720b */ /* 0x000fe40003f1d000 */
[----:B------:R-:W-:Y:S02]  /*32d0*/  SHF.L.U32 R7, R6, R7, RZ ;  /* 0x0000000706077219 */ /* 0x000fe400000006ff */
[----:B------:R-:W-:Y:S02]  /*32e0*/  SEL R5, R9, RZ, P2 ;  /* 0x000000ff09057207 */ /* 0x000fe40001000000 */
[----:B------:R-:W-:Y:S02]  /*32f0*/  ISETP.NE.AND P1, PT, R7, RZ, P1 ;  /* 0x000000ff0700720c */ /* 0x000fe40000f25270 */
[----:B------:R-:W-:Y:S02]  /*3300*/  SHF.R.U32.HI R5, RZ, R5, R6 ;  /* 0x00000005ff057219 */ /* 0x000fe40000011606 */
[----:B------:R-:W-:-:S02]  /*3310*/  PLOP3.LUT P0, PT, P0, P1, PT, 0xf8, 0x8f ;  /* 0x00000000008f781c */ /* 0x000fc40000703f70 */
[----:B------:R-:W-:Y:S02]  /*3320*/  SHF.R.U32.HI R7, RZ, 0x1, R5 ;  /* 0x00000001ff077819 */ /* 0x000fe40000011605 */
[----:B------:R-:W-:-:S04]  /*3330*/  SEL R2, RZ, 0x1, !P0 ;  /* 0x00000001ff027807 */ /* 0x000fc80004000000 */
[----:B------:R-:W-:-:S04]  /*3340*/  LOP3.LUT R2, R2, 0x1, R7, 0xf8, !PT ;  /* 0x0000000102027812 */ /* 0x000fc800078ef807 */
[----:B------:R-:W-:-:S05]  /*3350*/  LOP3.LUT R2, R2, R5, RZ, 0xc0, !PT ;  /* 0x0000000502027212 */ /* 0x000fca00078ec0ff */
[----:B------:R-:W-:-:S05]  /*3360*/  IMAD.IADD R7, R7, 0x1, R2 ;  /* 0x0000000107077824 */ /* 0x000fca00078e0202 */
[----:B------:R-:W-:Y:S01]  /*3370*/  LOP3.LUT R8, R7, R8, RZ, 0xfc, !PT ;  /* 0x0000000807087212 */ /* 0x000fe200078efcff */
[----:B------:R-:W-:Y:S06]  /*3380*/  BRA `(.L_x_49) ;  /* 0x0000000000347947 */ /* 0x000fec0003800000 */
.L_x_48:
[----:B------:R-:W-:-:S04]  /*3390*/  LOP3.LUT R8, R8, 0x80000000, RZ, 0xc0, !PT ;  /* 0x8000000008087812 */ /* 0x000fc800078ec0ff */
[----:B------:R-:W-:Y:S01]  /*33a0*/  LOP3.LUT R8, R8, 0x7f800000, RZ, 0xfc, !PT ;  /* 0x7f80000008087812 */ /* 0x000fe200078efcff */
[----:B------:R-:W-:Y:S06]  /*33b0*/  BRA `(.L_x_49) ;  /* 0x0000000000287947 */ /* 0x000fec0003800000 */
.L_x_47:
[----:B------:R-:W-:Y:S01]  /*33c0*/  IMAD R8, R6, 0x800000, R8 ;  /* 0x0080000006087824 */ /* 0x000fe200078e0208 */
[----:B------:R-:W-:Y:S06]  /*33d0*/  BRA `(.L_x_49) ;  /* 0x0000000000207947 */ /* 0x000fec0003800000 */
.L_x_46:
[----:B------:R-:W-:-:S04]  /*33e0*/  LOP3.LUT R8, R8, 0x80000000, R5, 0x48, !PT ;  /* 0x8000000008087812 */ /* 0x000fc800078e4805 */
[----:B------:R-:W-:Y:S01]  /*33f0*/  LOP3.LUT R8, R8, 0x7f800000, RZ, 0xfc, !PT ;  /* 0x7f80000008087812 */ /* 0x000fe200078efcff */
[----:B------:R-:W-:Y:S06]  /*3400*/  BRA `(.L_x_49) ;  /* 0x0000000000147947 */ /* 0x000fec0003800000 */
.L_x_45:
[----:B------:R-:W-:Y:S01]  /*3410*/  LOP3.LUT R8, R8, 0x80000000, R5, 0x48, !PT ;  /* 0x8000000008087812 */ /* 0x000fe200078e4805 */
[----:B------:R-:W-:Y:S06]  /*3420*/  BRA `(.L_x_49) ;  /* 0x00000000000c7947 */ /* 0x000fec0003800000 */
.L_x_44:
[----:B------:R-:W0:Y:S01]  /*3430*/  MUFU.RSQ R8, -QNAN ;  /* 0xffc0000000087908 */ /* 0x000e220000001400 */
[----:B------:R-:W-:Y:S05]  /*3440*/  BRA `(.L_x_49) ;  /* 0x0000000000047947 */ /* 0x000fea0003800000 */
.L_x_43:
[----:B------:R-:W-:-:S07]  /*3450*/  FADD.FTZ R8, R2, 2 ;  /* 0x4000000002087421 */ /* 0x000fce0000010000 */
.L_x_49:
[----:B------:R-:W-:-:S04]  /*3460*/  IMAD.MOV.U32 R5, RZ, RZ, 0x0 ;  /* 0x00000000ff057424 */ /* 0x000fc800078e00ff */
[----:B0-----:R-:W-:Y:S05]  /*3470*/  RET.REL.NODEC R4 `(_Z11init_matrixPfii) ;  /* 0xffffffc804e07950 */ /* 0x001fea0003c3ffff */
.L_x_50:
        /* <DEDUP_REMOVED lines=16> */
.L_x_52:


//--------------------- .nv.global.init           --------------------------
	.section	.nv.global.init,"aw",@progbits
	.align	4
.nv.global.init:
	.type		mrg32k3aM1SubSeq,@object
	.size		mrg32k3aM1SubSeq,(mrg32k3aM2SubSeq - mrg32k3aM1SubSeq)
mrg32k3aM1SubSeq:
        /*0000*/ 	.byte	0x0b, 0xcc, 0xee, 0x04, 0x73, 0x29, 0x8b, 0x6f, 0xf6, 0x53, 0x03, 0xf6, 0x23, 0xf6, 0xea, 0xda
        /* <DEDUP_REMOVED lines=125> */
	.type		mrg32k3aM2SubSeq,@object
	.size		mrg32k3aM2SubSeq,(mrg32k3aM1 - mrg32k3aM2SubSeq)
mrg32k3aM2SubSeq:
        /* <DEDUP_REMOVED lines=126> */
	.type		mrg32k3aM1,@object
	.size		mrg32k3aM1,(mrg32k3aM1Seq - mrg32k3aM1)
mrg32k3aM1:
        /* <DEDUP_REMOVED lines=144> */
	.type		mrg32k3aM1Seq,@object
	.size		mrg32k3aM1Seq,(mrg32k3aM2 - mrg32k3aM1Seq)
mrg32k3aM1Seq:
        /* <DEDUP_REMOVED lines=144> */
	.type		mrg32k3aM2,@object
	.size		mrg32k3aM2,(mrg32k3aM2Seq - mrg32k3aM2)
mrg32k3aM2:
        /* <DEDUP_REMOVED lines=144> */
	.type		mrg32k3aM2Seq,@object
	.size		mrg32k3aM2Seq,(precalc_xorwow_matrix - mrg32k3aM2Seq)
mrg32k3aM2Seq:
        /* <DEDUP_REMOVED lines=144> */
	.type		precalc_xorwow_matrix,@object
	.size		precalc_xorwow_matrix,(precalc_xorwow_offset_matrix - precalc_xorwow_matrix)
precalc_xorwow_matrix:
        /* <DEDUP_REMOVED lines=6400> */
	.type		precalc_xorwow_offset_matrix,@object
	.size		precalc_xorwow_offset_matrix,(.L_1 - precalc_xorwow_offset_matrix)
precalc_xorwow_offset_matrix:
        /* <DEDUP_REMOVED lines=6400> */
.L_1:


//--------------------- .nv.shared.reserved.0     --------------------------
	.section	.nv.shared.reserved.0,"aw",@nobits
	.weak		__nv_reservedSMEM_offset_0_alias
	.size		__nv_reservedSMEM_offset_0_alias, 0, 64
	.other		__nv_reservedSMEM_offset_0_alias,@"STO_CUDA_RESERVED_SHARED STV_DEFAULT"
__nv_reservedSMEM_offset_0_alias:
	.zero		0
	.zero		64


//--------------------- .nv.constant0._Z13cross_entropyPfS_S_ii --------------------------
	.section	.nv.constant0._Z13cross_entropyPfS_S_ii,"a",@progbits
	.sectionflags	@""
	.align	4
.nv.constant0._Z13cross_entropyPfS_S_ii:
	.zero		928


//--------------------- .nv.constant0._Z21init_zero_one_uniformPfii --------------------------
	.section	.nv.constant0._Z21init_zero_one_uniformPfii,"a",@progbits
	.sectionflags	@""
	.align	4
.nv.constant0._Z21init_zero_one_uniformPfii:
	.zero		912


//--------------------- .nv.constant0._Z11init_matrixPfii --------------------------
	.section	.nv.constant0._Z11init_matrixPfii,"a",@progbits
	.sectionflags	@""
	.align	4
.nv.constant0._Z11init_matrixPfii:
	.zero		912


//--------------------- SYMBOLS --------------------------

	.type		.nv.reservedSmem.offset0,@object
	.size		.nv.reservedSmem.offset0,0x4
